//
// Generated by NVIDIA NVVM Compiler
//
// Compiler Build ID: CL-36424714
// Cuda compilation tools, release 13.0, V13.0.88
// Based on NVVM 20.0.0
//

.version 9.0
.target sm_100
.address_size 64

	// .globl	matmul_nt_wmma_128x64x64
.extern .shared .align 16 .b8 sdata[];

.visible .entry matmul_nt_wmma_128x64x64(
	.param .u64 .ptr .align 1 matmul_nt_wmma_128x64x64_param_0,
	.param .u64 .ptr .align 1 matmul_nt_wmma_128x64x64_param_1,
	.param .u64 .ptr .align 1 matmul_nt_wmma_128x64x64_param_2,
	.param .u32 matmul_nt_wmma_128x64x64_param_3,
	.param .u32 matmul_nt_wmma_128x64x64_param_4,
	.param .u32 matmul_nt_wmma_128x64x64_param_5,
	.param .f32 matmul_nt_wmma_128x64x64_param_6
)
{
	.reg .pred 	%p<3>;
	.reg .b16 	%rs<113>;
	.reg .b32 	%r<210>;
	.reg .b32 	%f<356>;
	.reg .b64 	%rd<38>;

	ld.param.u64 	%rd3, [matmul_nt_wmma_128x64x64_param_0];
	ld.param.u64 	%rd4, [matmul_nt_wmma_128x64x64_param_1];
	ld.param.u64 	%rd5, [matmul_nt_wmma_128x64x64_param_2];
	ld.param.u32 	%r23, [matmul_nt_wmma_128x64x64_param_3];
	ld.param.u32 	%r21, [matmul_nt_wmma_128x64x64_param_4];
	ld.param.u32 	%r22, [matmul_nt_wmma_128x64x64_param_5];
	ld.param.f32 	%f97, [matmul_nt_wmma_128x64x64_param_6];
	mov.u32 	%r24, %ctaid.x;
	shr.s32 	%r25, %r23, 31;
	shr.u32 	%r26, %r25, 25;
	add.s32 	%r27, %r23, %r26;
	shr.s32 	%r28, %r27, 7;
	div.s32 	%r29, %r24, %r28;
	shl.b32 	%r1, %r29, 6;
	mul.lo.s32 	%r30, %r29, %r28;
	sub.s32 	%r31, %r24, %r30;
	shl.b32 	%r2, %r31, 7;
	mov.u32 	%r32, %tid.x;
	and.b32  	%r3, %r32, 15;
	shr.u32 	%r4, %r32, 4;
	and.b32  	%r5, %r32, 32;
	shr.u32 	%r33, %r32, 1;
	and.b32  	%r6, %r33, 480;
	setp.lt.s32 	%p1, %r21, 1;
	mov.f32 	%f324, 0f00000000;
	mov.f32 	%f325, %f324;
	mov.f32 	%f326, %f324;
	mov.f32 	%f327, %f324;
	mov.f32 	%f328, %f324;
	mov.f32 	%f329, %f324;
	mov.f32 	%f330, %f324;
	mov.f32 	%f331, %f324;
	mov.f32 	%f332, %f324;
	mov.f32 	%f333, %f324;
	mov.f32 	%f334, %f324;
	mov.f32 	%f335, %f324;
	mov.f32 	%f336, %f324;
	mov.f32 	%f337, %f324;
	mov.f32 	%f338, %f324;
	mov.f32 	%f339, %f324;
	mov.f32 	%f340, %f324;
	mov.f32 	%f341, %f324;
	mov.f32 	%f342, %f324;
	mov.f32 	%f343, %f324;
	mov.f32 	%f344, %f324;
	mov.f32 	%f345, %f324;
	mov.f32 	%f346, %f324;
	mov.f32 	%f347, %f324;
	mov.f32 	%f348, %f324;
	mov.f32 	%f349, %f324;
	mov.f32 	%f350, %f324;
	mov.f32 	%f351, %f324;
	mov.f32 	%f352, %f324;
	mov.f32 	%f353, %f324;
	mov.f32 	%f354, %f324;
	mov.f32 	%f355, %f324;
	@%p1 bra 	$L__BB0_3;
	shl.b32 	%r35, %r4, 3;
	add.s32 	%r36, %r2, %r35;
	shl.b32 	%r37, %r3, 2;
	shl.b32 	%r38, %r4, 2;
	add.s32 	%r39, %r1, %r38;
	mov.u32 	%r40, sdata;
	mad.lo.s32 	%r7, %r6, 160, %r40;
	mul.lo.s32 	%r41, %r4, 640;
	or.b32  	%r42, %r41, %r37;
	shl.b32 	%r43, %r42, 1;
	add.s32 	%r8, %r40, %r43;
	mad.lo.s32 	%r44, %r5, 160, %r40;
	add.s32 	%r9, %r44, 20480;
	add.s32 	%r10, %r44, 23104;
	add.s32 	%r11, %r44, 20576;
	shl.b32 	%r12, %r21, 1;
	mad.lo.s32 	%r208, %r39, %r21, %r37;
	mad.lo.s32 	%r207, %r36, %r21, %r37;
	cvta.to.global.u64 	%rd1, %rd5;
	cvta.to.global.u64 	%rd2, %rd4;
	mov.b32 	%r209, 0;
	mov.f32 	%f324, 0f00000000;
	cvt.u64.u32 	%rd6, %r12;
	mul.wide.u32 	%rd12, %r12, 2;
	mul.wide.u32 	%rd14, %r12, 3;
$L__BB0_2:
	mul.wide.s32 	%rd7, %r208, 2;
	add.s64 	%rd8, %rd1, %rd7;
	mul.wide.s32 	%rd9, %r207, 2;
	add.s64 	%rd10, %rd2, %rd9;
	ld.global.nc.v4.u16 	{%rs1, %rs2, %rs3, %rs4}, [%rd10];
	st.shared.v4.u16 	[%r8], {%rs1, %rs2, %rs3, %rs4};
	add.s64 	%rd11, %rd10, %rd6;
	ld.global.nc.v4.u16 	{%rs5, %rs6, %rs7, %rs8}, [%rd11];
	st.shared.v4.u16 	[%r8+160], {%rs5, %rs6, %rs7, %rs8};
	add.s64 	%rd13, %rd10, %rd12;
	ld.global.nc.v4.u16 	{%rs9, %rs10, %rs11, %rs12}, [%rd13];
	st.shared.v4.u16 	[%r8+320], {%rs9, %rs10, %rs11, %rs12};
	add.s64 	%rd15, %rd10, %rd14;
	ld.global.nc.v4.u16 	{%rs13, %rs14, %rs15, %rs16}, [%rd15];
	st.shared.v4.u16 	[%r8+480], {%rs13, %rs14, %rs15, %rs16};
	mul.wide.u32 	%rd16, %r12, 4;
	add.s64 	%rd17, %rd10, %rd16;
	ld.global.nc.v4.u16 	{%rs17, %rs18, %rs19, %rs20}, [%rd17];
	st.shared.v4.u16 	[%r8+640], {%rs17, %rs18, %rs19, %rs20};
	mul.wide.u32 	%rd18, %r12, 5;
	add.s64 	%rd19, %rd10, %rd18;
	ld.global.nc.v4.u16 	{%rs21, %rs22, %rs23, %rs24}, [%rd19];
	st.shared.v4.u16 	[%r8+800], {%rs21, %rs22, %rs23, %rs24};
	mul.wide.u32 	%rd20, %r12, 6;
	add.s64 	%rd21, %rd10, %rd20;
	ld.global.nc.v4.u16 	{%rs25, %rs26, %rs27, %rs28}, [%rd21];
	st.shared.v4.u16 	[%r8+960], {%rs25, %rs26, %rs27, %rs28};
	mul.wide.u32 	%rd22, %r12, 7;
	add.s64 	%rd23, %rd10, %rd22;
	ld.global.nc.v4.u16 	{%rs29, %rs30, %rs31, %rs32}, [%rd23];
	st.shared.v4.u16 	[%r8+1120], {%rs29, %rs30, %rs31, %rs32};
	ld.global.nc.v4.u16 	{%rs33, %rs34, %rs35, %rs36}, [%rd8];
	mad.lo.s32 	%r45, %r4, -640, %r8;
	st.shared.v4.u16 	[%r45+20480], {%rs33, %rs34, %rs35, %rs36};
	add.s64 	%rd24, %rd8, %rd6;
	ld.global.nc.v4.u16 	{%rs37, %rs38, %rs39, %rs40}, [%rd24];
	st.shared.v4.u16 	[%r45+20640], {%rs37, %rs38, %rs39, %rs40};
	add.s64 	%rd25, %rd8, %rd12;
	ld.global.nc.v4.u16 	{%rs41, %rs42, %rs43, %rs44}, [%rd25];
	st.shared.v4.u16 	[%r45+20800], {%rs41, %rs42, %rs43, %rs44};
	add.s64 	%rd26, %rd8, %rd14;
	ld.global.nc.v4.u16 	{%rs45, %rs46, %rs47, %rs48}, [%rd26];
	st.shared.v4.u16 	[%r45+20960], {%rs45, %rs46, %rs47, %rs48};
	bar.sync 	0;
	mov.b32 	%r46, 80;
	wmma.load.a.sync.aligned.row.m16n16k16.shared.f16 	{%r47, %r48, %r49, %r50, %r51, %r52, %r53, %r54}, [%r7], %r46;
	wmma.load.b.sync.aligned.col.m16n16k16.shared.f16 	{%r55, %r56, %r57, %r58, %r59, %r60, %r61, %r62}, [%r9], %r46;
	wmma.mma.sync.aligned.row.col.m16n16k16.f32.f32 {%f100, %f101, %f102, %f103, %f104, %f105, %f106, %f107}, {%r47, %r48, %r49, %r50, %r51, %r52, %r53, %r54}, {%r55, %r56, %r57, %r58, %r59, %r60, %r61, %r62}, {%f355, %f354, %f353, %f352, %f351, %f350, %f349, %f348};
	mov.u32 	%r63, sdata;
	mad.lo.s32 	%r64, %r5, 160, %r63;
	add.s32 	%r65, %r64, 23040;
	wmma.load.b.sync.aligned.col.m16n16k16.shared.f16 	{%r66, %r67, %r68, %r69, %r70, %r71, %r72, %r73}, [%r65], %r46;
	wmma.mma.sync.aligned.row.col.m16n16k16.f32.f32 {%f108, %f109, %f110, %f111, %f112, %f113, %f114, %f115}, {%r47, %r48, %r49, %r50, %r51, %r52, %r53, %r54}, {%r66, %r67, %r68, %r69, %r70, %r71, %r72, %r73}, {%f347, %f346, %f345, %f344, %f343, %f342, %f341, %f340};
	add.s32 	%r74, %r7, 2560;
	wmma.load.a.sync.aligned.row.m16n16k16.shared.f16 	{%r75, %r76, %r77, %r78, %r79, %r80, %r81, %r82}, [%r74], %r46;
	wmma.mma.sync.aligned.row.col.m16n16k16.f32.f32 {%f116, %f117, %f118, %f119, %f120, %f121, %f122, %f123}, {%r75, %r76, %r77, %r78, %r79, %r80, %r81, %r82}, {%r55, %r56, %r57, %r58, %r59, %r60, %r61, %r62}, {%f339, %f338, %f337, %f336, %f335, %f334, %f333, %f332};
	wmma.mma.sync.aligned.row.col.m16n16k16.f32.f32 {%f124, %f125, %f126, %f127, %f128, %f129, %f130, %f131}, {%r75, %r76, %r77, %r78, %r79, %r80, %r81, %r82}, {%r66, %r67, %r68, %r69, %r70, %r71, %r72, %r73}, {%f331, %f330, %f329, %f328, %f327, %f326, %f325, %f324};
	add.s32 	%r83, %r7, 32;
	wmma.load.a.sync.aligned.row.m16n16k16.shared.f16 	{%r84, %r85, %r86, %r87, %r88, %r89, %r90, %r91}, [%r83], %r46;
	add.s32 	%r92, %r64, 20512;
	wmma.load.b.sync.aligned.col.m16n16k16.shared.f16 	{%r93, %r94, %r95, %r96, %r97, %r98, %r99, %r100}, [%r92], %r46;
	wmma.mma.sync.aligned.row.col.m16n16k16.f32.f32 {%f132, %f133, %f134, %f135, %f136, %f137, %f138, %f139}, {%r84, %r85, %r86, %r87, %r88, %r89, %r90, %r91}, {%r93, %r94, %r95, %r96, %r97, %r98, %r99, %r100}, {%f100, %f101, %f102, %f103, %f104, %f105, %f106, %f107};
	add.s32 	%r101, %r64, 23072;
	wmma.load.b.sync.aligned.col.m16n16k16.shared.f16 	{%r102, %r103, %r104, %r105, %r106, %r107, %r108, %r109}, [%r101], %r46;
	wmma.mma.sync.aligned.row.col.m16n16k16.f32.f32 {%f140, %f141, %f142, %f143, %f144, %f145, %f146, %f147}, {%r84, %r85, %r86, %r87, %r88, %r89, %r90, %r91}, {%r102, %r103, %r104, %r105, %r106, %r107, %r108, %r109}, {%f108, %f109, %f110, %f111, %f112, %f113, %f114, %f115};
	add.s32 	%r110, %r7, 2592;
	wmma.load.a.sync.aligned.row.m16n16k16.shared.f16 	{%r111, %r112, %r113, %r114, %r115, %r116, %r117, %r118}, [%r110], %r46;
	wmma.mma.sync.aligned.row.col.m16n16k16.f32.f32 {%f148, %f149, %f150, %f151, %f152, %f153, %f154, %f155}, {%r111, %r112, %r113, %r114, %r115, %r116, %r117, %r118}, {%r93, %r94, %r95, %r96, %r97, %r98, %r99, %r100}, {%f116, %f117, %f118, %f119, %f120, %f121, %f122, %f123};
	wmma.mma.sync.aligned.row.col.m16n16k16.f32.f32 {%f156, %f157, %f158, %f159, %f160, %f161, %f162, %f163}, {%r111, %r112, %r113, %r114, %r115, %r116, %r117, %r118}, {%r102, %r103, %r104, %r105, %r106, %r107, %r108, %r109}, {%f124, %f125, %f126, %f127, %f128, %f129, %f130, %f131};
	add.s32 	%r119, %r7, 64;
	wmma.load.a.sync.aligned.row.m16n16k16.shared.f16 	{%r120, %r121, %r122, %r123, %r124, %r125, %r126, %r127}, [%r119], %r46;
	add.s32 	%r128, %r64, 20544;
	wmma.load.b.sync.aligned.col.m16n16k16.shared.f16 	{%r129, %r130, %r131, %r132, %r133, %r134, %r135, %r136}, [%r128], %r46;
	wmma.mma.sync.aligned.row.col.m16n16k16.f32.f32 {%f164, %f165, %f166, %f167, %f168, %f169, %f170, %f171}, {%r120, %r121, %r122, %r123, %r124, %r125, %r126, %r127}, {%r129, %r130, %r131, %r132, %r133, %r134, %r135, %r136}, {%f132, %f133, %f134, %f135, %f136, %f137, %f138, %f139};
	wmma.load.b.sync.aligned.col.m16n16k16.shared.f16 	{%r137, %r138, %r139, %r140, %r141, %r142, %r143, %r144}, [%r10], %r46;
	wmma.mma.sync.aligned.row.col.m16n16k16.f32.f32 {%f172, %f173, %f174, %f175, %f176, %f177, %f178, %f179}, {%r120, %r121, %r122, %r123, %r124, %r125, %r126, %r127}, {%r137, %r138, %r139, %r140, %r141, %r142, %r143, %r144}, {%f140, %f141, %f142, %f143, %f144, %f145, %f146, %f147};
	add.s32 	%r145, %r7, 2624;
	wmma.load.a.sync.aligned.row.m16n16k16.shared.f16 	{%r146, %r147, %r148, %r149, %r150, %r151, %r152, %r153}, [%r145], %r46;
	wmma.mma.sync.aligned.row.col.m16n16k16.f32.f32 {%f180, %f181, %f182, %f183, %f184, %f185, %f186, %f187}, {%r146, %r147, %r148, %r149, %r150, %r151, %r152, %r153}, {%r129, %r130, %r131, %r132, %r133, %r134, %r135, %r136}, {%f148, %f149, %f150, %f151, %f152, %f153, %f154, %f155};
	wmma.mma.sync.aligned.row.col.m16n16k16.f32.f32 {%f188, %f189, %f190, %f191, %f192, %f193, %f194, %f195}, {%r146, %r147, %r148, %r149, %r150, %r151, %r152, %r153}, {%r137, %r138, %r139, %r140, %r141, %r142, %r143, %r144}, {%f156, %f157, %f158, %f159, %f160, %f161, %f162, %f163};
	add.s32 	%r154, %r7, 96;
	wmma.load.a.sync.aligned.row.m16n16k16.shared.f16 	{%r155, %r156, %r157, %r158, %r159, %r160, %r161, %r162}, [%r154], %r46;
	wmma.load.b.sync.aligned.col.m16n16k16.shared.f16 	{%r163, %r164, %r165, %r166, %r167, %r168, %r169, %r170}, [%r11], %r46;
	wmma.mma.sync.aligned.row.col.m16n16k16.f32.f32 {%f355, %f354, %f353, %f352, %f351, %f350, %f349, %f348}, {%r155, %r156, %r157, %r158, %r159, %r160, %r161, %r162}, {%r163, %r164, %r165, %r166, %r167, %r168, %r169, %r170}, {%f164, %f165, %f166, %f167, %f168, %f169, %f170, %f171};
	add.s32 	%r171, %r64, 23136;
	wmma.load.b.sync.aligned.col.m16n16k16.shared.f16 	{%r172, %r173, %r174, %r175, %r176, %r177, %r178, %r179}, [%r171], %r46;
	wmma.mma.sync.aligned.row.col.m16n16k16.f32.f32 {%f347, %f346, %f345, %f344, %f343, %f342, %f341, %f340}, {%r155, %r156, %r157, %r158, %r159, %r160, %r161, %r162}, {%r172, %r173, %r174, %r175, %r176, %r177, %r178, %r179}, {%f172, %f173, %f174, %f175, %f176, %f177, %f178, %f179};
	add.s32 	%r180, %r7, 2656;
	wmma.load.a.sync.aligned.row.m16n16k16.shared.f16 	{%r181, %r182, %r183, %r184, %r185, %r186, %r187, %r188}, [%r180], %r46;
	wmma.mma.sync.aligned.row.col.m16n16k16.f32.f32 {%f339, %f338, %f337, %f336, %f335, %f334, %f333, %f332}, {%r181, %r182, %r183, %r184, %r185, %r186, %r187, %r188}, {%r163, %r164, %r165, %r166, %r167, %r168, %r169, %r170}, {%f180, %f181, %f182, %f183, %f184, %f185, %f186, %f187};
	wmma.mma.sync.aligned.row.col.m16n16k16.f32.f32 {%f331, %f330, %f329, %f328, %f327, %f326, %f325, %f324}, {%r181, %r182, %r183, %r184, %r185, %r186, %r187, %r188}, {%r172, %r173, %r174, %r175, %r176, %r177, %r178, %r179}, {%f188, %f189, %f190, %f191, %f192, %f193, %f194, %f195};
	bar.sync 	0;
	add.s32 	%r209, %r209, 64;
	add.s32 	%r208, %r208, 64;
	add.s32 	%r207, %r207, 64;
	setp.lt.s32 	%p2, %r209, %r21;
	@%p2 bra 	$L__BB0_2;
$L__BB0_3:
	cvta.to.global.u64 	%rd27, %rd3;
	shl.b32 	%r189, %r5, 2;
	shl.b32 	%r190, %r6, 8;
	or.b32  	%r191, %r190, %r189;
	mov.u32 	%r192, sdata;
	add.s32 	%r193, %r192, %r191;
	mov.b32 	%r194, 64;
	wmma.store.d.sync.aligned.row.m16n16k16.shared.f32 	[%r193], {%f355, %f354, %f353, %f352, %f351, %f350, %f349, %f348}, %r194;
	add.s32 	%r195, %r193, 64;
	wmma.store.d.sync.aligned.row.m16n16k16.shared.f32 	[%r195], {%f347, %f346, %f345, %f344, %f343, %f342, %f341, %f340}, %r194;
	add.s32 	%r196, %r193, 4096;
	wmma.store.d.sync.aligned.row.m16n16k16.shared.f32 	[%r196], {%f339, %f338, %f337, %f336, %f335, %f334, %f333, %f332}, %r194;
	add.s32 	%r197, %r193, 4160;
	wmma.store.d.sync.aligned.row.m16n16k16.shared.f32 	[%r197], {%f331, %f330, %f329, %f328, %f327, %f326, %f325, %f324}, %r194;
	bar.sync 	0;
	shl.b32 	%r198, %r3, 2;
	shl.b32 	%r199, %r4, 3;
	add.s32 	%r200, %r2, %r199;
	add.s32 	%r201, %r1, %r198;
	mad.lo.s32 	%r202, %r200, %r22, %r201;
	shl.b32 	%r203, %r3, 4;
	shl.b32 	%r204, %r4, 11;
	or.b32  	%r205, %r204, %r203;
	add.s32 	%r206, %r192, %r205;
	ld.shared.v4.f32 	{%f260, %f261, %f262, %f263}, [%r206];
	mul.wide.s32 	%rd28, %r202, 2;
	add.s64 	%rd29, %rd27, %rd28;
	ld.global.u16 	%rs49, [%rd29];
	// begin inline asm
	{  cvt.f32.f16 %f196, %rs49;}

	// end inline asm
	fma.rn.f32 	%f197, %f97, %f196, %f260;
	// begin inline asm
	{  cvt.rn.f16.f32 %rs50, %f197;}

	// end inline asm
	st.global.u16 	[%rd29], %rs50;
	ld.global.u16 	%rs51, [%rd29+2];
	// begin inline asm
	{  cvt.f32.f16 %f198, %rs51;}

	// end inline asm
	fma.rn.f32 	%f199, %f97, %f198, %f261;
	// begin inline asm
	{  cvt.rn.f16.f32 %rs52, %f199;}

	// end inline asm
	st.global.u16 	[%rd29+2], %rs52;
	ld.global.u16 	%rs53, [%rd29+4];
	// begin inline asm
	{  cvt.f32.f16 %f200, %rs53;}

	// end inline asm
	fma.rn.f32 	%f201, %f97, %f200, %f262;
	// begin inline asm
	{  cvt.rn.f16.f32 %rs54, %f201;}

	// end inline asm
	st.global.u16 	[%rd29+4], %rs54;
	ld.global.u16 	%rs55, [%rd29+6];
	// begin inline asm
	{  cvt.f32.f16 %f202, %rs55;}

	// end inline asm
	fma.rn.f32 	%f203, %f97, %f202, %f263;
	// begin inline asm
	{  cvt.rn.f16.f32 %rs56, %f203;}

	// end inline asm
	st.global.u16 	[%rd29+6], %rs56;
	ld.shared.v4.f32 	{%f264, %f265, %f266, %f267}, [%r206+256];
	mul.wide.s32 	%rd30, %r22, 2;
	add.s64 	%rd31, %rd29, %rd30;
	ld.global.u16 	%rs57, [%rd31];
	// begin inline asm
	{  cvt.f32.f16 %f204, %rs57;}

	// end inline asm
	fma.rn.f32 	%f205, %f97, %f204, %f264;
	// begin inline asm
	{  cvt.rn.f16.f32 %rs58, %f205;}

	// end inline asm
	st.global.u16 	[%rd31], %rs58;
	ld.global.u16 	%rs59, [%rd31+2];
	// begin inline asm
	{  cvt.f32.f16 %f206, %rs59;}

	// end inline asm
	fma.rn.f32 	%f207, %f97, %f206, %f265;
	// begin inline asm
	{  cvt.rn.f16.f32 %rs60, %f207;}

	// end inline asm
	st.global.u16 	[%rd31+2], %rs60;
	ld.global.u16 	%rs61, [%rd31+4];
	// begin inline asm
	{  cvt.f32.f16 %f208, %rs61;}

	// end inline asm
	fma.rn.f32 	%f209, %f97, %f208, %f266;
	// begin inline asm
	{  cvt.rn.f16.f32 %rs62, %f209;}

	// end inline asm
	st.global.u16 	[%rd31+4], %rs62;
	ld.global.u16 	%rs63, [%rd31+6];
	// begin inline asm
	{  cvt.f32.f16 %f210, %rs63;}

	// end inline asm
	fma.rn.f32 	%f211, %f97, %f210, %f267;
	// begin inline asm
	{  cvt.rn.f16.f32 %rs64, %f211;}

	// end inline asm
	st.global.u16 	[%rd31+6], %rs64;
	ld.shared.v4.f32 	{%f268, %f269, %f270, %f271}, [%r206+512];
	add.s64 	%rd32, %rd31, %rd30;
	ld.global.u16 	%rs65, [%rd32];
	// begin inline asm
	{  cvt.f32.f16 %f212, %rs65;}

	// end inline asm
	fma.rn.f32 	%f213, %f97, %f212, %f268;
	// begin inline asm
	{  cvt.rn.f16.f32 %rs66, %f213;}

	// end inline asm
	st.global.u16 	[%rd32], %rs66;
	ld.global.u16 	%rs67, [%rd32+2];
	// begin inline asm
	{  cvt.f32.f16 %f214, %rs67;}

	// end inline asm
	fma.rn.f32 	%f215, %f97, %f214, %f269;
	// begin inline asm
	{  cvt.rn.f16.f32 %rs68, %f215;}

	// end inline asm
	st.global.u16 	[%rd32+2], %rs68;
	ld.global.u16 	%rs69, [%rd32+4];
	// begin inline asm
	{  cvt.f32.f16 %f216, %rs69;}

	// end inline asm
	fma.rn.f32 	%f217, %f97, %f216, %f270;
	// begin inline asm
	{  cvt.rn.f16.f32 %rs70, %f217;}

	// end inline asm
	st.global.u16 	[%rd32+4], %rs70;
	ld.global.u16 	%rs71, [%rd32+6];
	// begin inline asm
	{  cvt.f32.f16 %f218, %rs71;}

	// end inline asm
	fma.rn.f32 	%f219, %f97, %f218, %f271;
	// begin inline asm
	{  cvt.rn.f16.f32 %rs72, %f219;}

	// end inline asm
	st.global.u16 	[%rd32+6], %rs72;
	ld.shared.v4.f32 	{%f272, %f273, %f274, %f275}, [%r206+768];
	add.s64 	%rd33, %rd32, %rd30;
	ld.global.u16 	%rs73, [%rd33];
	// begin inline asm
	{  cvt.f32.f16 %f220, %rs73;}

	// end inline asm
	fma.rn.f32 	%f221, %f97, %f220, %f272;
	// begin inline asm
	{  cvt.rn.f16.f32 %rs74, %f221;}

	// end inline asm
	st.global.u16 	[%rd33], %rs74;
	ld.global.u16 	%rs75, [%rd33+2];
	// begin inline asm
	{  cvt.f32.f16 %f222, %rs75;}

	// end inline asm
	fma.rn.f32 	%f223, %f97, %f222, %f273;
	// begin inline asm
	{  cvt.rn.f16.f32 %rs76, %f223;}

	// end inline asm
	st.global.u16 	[%rd33+2], %rs76;
	ld.global.u16 	%rs77, [%rd33+4];
	// begin inline asm
	{  cvt.f32.f16 %f224, %rs77;}

	// end inline asm
	fma.rn.f32 	%f225, %f97, %f224, %f274;
	// begin inline asm
	{  cvt.rn.f16.f32 %rs78, %f225;}

	// end inline asm
	st.global.u16 	[%rd33+4], %rs78;
	ld.global.u16 	%rs79, [%rd33+6];
	// begin inline asm
	{  cvt.f32.f16 %f226, %rs79;}

	// end inline asm
	fma.rn.f32 	%f227, %f97, %f226, %f275;
	// begin inline asm
	{  cvt.rn.f16.f32 %rs80, %f227;}

	// end inline asm
	st.global.u16 	[%rd33+6], %rs80;
	ld.shared.v4.f32 	{%f276, %f277, %f278, %f279}, [%r206+1024];
	add.s64 	%rd34, %rd33, %rd30;
	ld.global.u16 	%rs81, [%rd34];
	// begin inline asm
	{  cvt.f32.f16 %f228, %rs81;}

	// end inline asm
	fma.rn.f32 	%f229, %f97, %f228, %f276;
	// begin inline asm
	{  cvt.rn.f16.f32 %rs82, %f229;}

	// end inline asm
	st.global.u16 	[%rd34], %rs82;
	ld.global.u16 	%rs83, [%rd34+2];
	// begin inline asm
	{  cvt.f32.f16 %f230, %rs83;}

	// end inline asm
	fma.rn.f32 	%f231, %f97, %f230, %f277;
	// begin inline asm
	{  cvt.rn.f16.f32 %rs84, %f231;}

	// end inline asm
	st.global.u16 	[%rd34+2], %rs84;
	ld.global.u16 	%rs85, [%rd34+4];
	// begin inline asm
	{  cvt.f32.f16 %f232, %rs85;}

	// end inline asm
	fma.rn.f32 	%f233, %f97, %f232, %f278;
	// begin inline asm
	{  cvt.rn.f16.f32 %rs86, %f233;}

	// end inline asm
	st.global.u16 	[%rd34+4], %rs86;
	ld.global.u16 	%rs87, [%rd34+6];
	// begin inline asm
	{  cvt.f32.f16 %f234, %rs87;}

	// end inline asm
	fma.rn.f32 	%f235, %f97, %f234, %f279;
	// begin inline asm
	{  cvt.rn.f16.f32 %rs88, %f235;}

	// end inline asm
	st.global.u16 	[%rd34+6], %rs88;
	ld.shared.v4.f32 	{%f280, %f281, %f282, %f283}, [%r206+1280];
	add.s64 	%rd35, %rd34, %rd30;
	ld.global.u16 	%rs89, [%rd35];
	// begin inline asm
	{  cvt.f32.f16 %f236, %rs89;}

	// end inline asm
	fma.rn.f32 	%f237, %f97, %f236, %f280;
	// begin inline asm
	{  cvt.rn.f16.f32 %rs90, %f237;}

	// end inline asm
	st.global.u16 	[%rd35], %rs90;
	ld.global.u16 	%rs91, [%rd35+2];
	// begin inline asm
	{  cvt.f32.f16 %f238, %rs91;}

	// end inline asm
	fma.rn.f32 	%f239, %f97, %f238, %f281;
	// begin inline asm
	{  cvt.rn.f16.f32 %rs92, %f239;}

	// end inline asm
	st.global.u16 	[%rd35+2], %rs92;
	ld.global.u16 	%rs93, [%rd35+4];
	// begin inline asm
	{  cvt.f32.f16 %f240, %rs93;}

	// end inline asm
	fma.rn.f32 	%f241, %f97, %f240, %f282;
	// begin inline asm
	{  cvt.rn.f16.f32 %rs94, %f241;}

	// end inline asm
	st.global.u16 	[%rd35+4], %rs94;
	ld.global.u16 	%rs95, [%rd35+6];
	// begin inline asm
	{  cvt.f32.f16 %f242, %rs95;}

	// end inline asm
	fma.rn.f32 	%f243, %f97, %f242, %f283;
	// begin inline asm
	{  cvt.rn.f16.f32 %rs96, %f243;}

	// end inline asm
	st.global.u16 	[%rd35+6], %rs96;
	ld.shared.v4.f32 	{%f284, %f285, %f286, %f287}, [%r206+1536];
	add.s64 	%rd36, %rd35, %rd30;
	ld.global.u16 	%rs97, [%rd36];
	// begin inline asm
	{  cvt.f32.f16 %f244, %rs97;}

	// end inline asm
	fma.rn.f32 	%f245, %f97, %f244, %f284;
	// begin inline asm
	{  cvt.rn.f16.f32 %rs98, %f245;}

	// end inline asm
	st.global.u16 	[%rd36], %rs98;
	ld.global.u16 	%rs99, [%rd36+2];
	// begin inline asm
	{  cvt.f32.f16 %f246, %rs99;}

	// end inline asm
	fma.rn.f32 	%f247, %f97, %f246, %f285;
	// begin inline asm
	{  cvt.rn.f16.f32 %rs100, %f247;}

	// end inline asm
	st.global.u16 	[%rd36+2], %rs100;
	ld.global.u16 	%rs101, [%rd36+4];
	// begin inline asm
	{  cvt.f32.f16 %f248, %rs101;}

	// end inline asm
	fma.rn.f32 	%f249, %f97, %f248, %f286;
	// begin inline asm
	{  cvt.rn.f16.f32 %rs102, %f249;}

	// end inline asm
	st.global.u16 	[%rd36+4], %rs102;
	ld.global.u16 	%rs103, [%rd36+6];
	// begin inline asm
	{  cvt.f32.f16 %f250, %rs103;}

	// end inline asm
	fma.rn.f32 	%f251, %f97, %f250, %f287;
	// begin inline asm
	{  cvt.rn.f16.f32 %rs104, %f251;}

	// end inline asm
	st.global.u16 	[%rd36+6], %rs104;
	ld.shared.v4.f32 	{%f288, %f289, %f290, %f291}, [%r206+1792];
	add.s64 	%rd37, %rd36, %rd30;
	ld.global.u16 	%rs105, [%rd37];
	// begin inline asm
	{  cvt.f32.f16 %f252, %rs105;}

	// end inline asm
	fma.rn.f32 	%f253, %f97, %f252, %f288;
	// begin inline asm
	{  cvt.rn.f16.f32 %rs106, %f253;}

	// end inline asm
	st.global.u16 	[%rd37], %rs106;
	ld.global.u16 	%rs107, [%rd37+2];
	// begin inline asm
	{  cvt.f32.f16 %f254, %rs107;}

	// end inline asm
	fma.rn.f32 	%f255, %f97, %f254, %f289;
	// begin inline asm
	{  cvt.rn.f16.f32 %rs108, %f255;}

	// end inline asm
	st.global.u16 	[%rd37+2], %rs108;
	ld.global.u16 	%rs109, [%rd37+4];
	// begin inline asm
	{  cvt.f32.f16 %f256, %rs109;}

	// end inline asm
	fma.rn.f32 	%f257, %f97, %f256, %f290;
	// begin inline asm
	{  cvt.rn.f16.f32 %rs110, %f257;}

	// end inline asm
	st.global.u16 	[%rd37+4], %rs110;
	ld.global.u16 	%rs111, [%rd37+6];
	// begin inline asm
	{  cvt.f32.f16 %f258, %rs111;}

	// end inline asm
	fma.rn.f32 	%f259, %f97, %f258, %f291;
	// begin inline asm
	{  cvt.rn.f16.f32 %rs112, %f259;}

	// end inline asm
	st.global.u16 	[%rd37+6], %rs112;
	ret;

}


// ===== COMPILED SASS (sm_100) =====

	.target	sm_100

	.elftype	@"ET_EXEC"


//--------------------- .note.nv.tkinfo           --------------------------
	.section	.note.nv.tkinfo,"",@"SHT_NOTE"
	.sectionflags	@"SHF_NOTE_NV_TKINFO"
	.tkinfo
        /*0018*/ 	.word	0x00000002
        /*0030*/ 	.string	""
        /*0030*/ 	.string	"ptxas"
        /*0030*/ 	.string	"Cuda compilation tools, release 13.0, V13.0.88"
        /*0030*/ 	.string	"Build cuda_13.0.r13.0/compiler.36424714_0"
        /*0030*/ 	.string	"-arch sm_100 -m 64 "



//--------------------- .note.nv.cuinfo           --------------------------
	.section	.note.nv.cuinfo,"",@"SHT_NOTE"
	.sectionflags	@"SHF_NOTE_NV_CUINFO"
        /*0018*/ 	.short	0x0002
        /*001a*/ 	.short	0x0064
        /*001c*/ 	.short	0x0082
	.zero		2


//--------------------- .nv.info                  --------------------------
	.section	.nv.info,"",@"SHT_CUDA_INFO"
	.align	4


	//----- nvinfo : EIATTR_REGCOUNT
	.align		4
        /*0000*/ 	.byte	0x04, 0x2f
        /*0002*/ 	.short	(.L_1 - .L_0)
	.align		4
.L_0:
        /*0004*/ 	.word	index@(matmul_nt_wmma_128x64x64)
        /*0008*/ 	.word	0x00000040


	//----- nvinfo : EIATTR_FRAME_SIZE
	.align		4
.L_1:
        /*000c*/ 	.byte	0x04, 0x11
        /*000e*/ 	.short	(.L_3 - .L_2)
	.align		4
.L_2:
        /*0010*/ 	.word	index@(matmul_nt_wmma_128x64x64)
        /*0014*/ 	.word	0x00000000


	//----- nvinfo : EIATTR_MIN_STACK_SIZE
	.align		4
.L_3:
        /*0018*/ 	.byte	0x04, 0x12
        /*001a*/ 	.short	(.L_5 - .L_4)
	.align		4
.L_4:
        /*001c*/ 	.word	index@(matmul_nt_wmma_128x64x64)
        /*0020*/ 	.word	0x00000000
.L_5:


//--------------------- .nv.compat                --------------------------
	.section	.nv.compat,"",@"SHT_CUDA_COMPAT_INFO"
	.align	4
        /*0000*/ 	.byte	0x02, 0x09, 0x00, 0x00, 0x02, 0x02, 0x01, 0x00, 0x02, 0x05, 0x05, 0x00, 0x03, 0x07, 0x01, 0x01
        /*0010*/ 	.byte	0x02, 0x03, 0x00, 0x00, 0x02, 0x06, 0x01, 0x00, 0x04, 0x0b, 0x08, 0x00, 0x09, 0x00, 0x00, 0x00
        /*0020*/ 	.byte	0x00, 0x00, 0x00, 0x00


//--------------------- .nv.info.matmul_nt_wmma_128x64x64 --------------------------
	.section	.nv.info.matmul_nt_wmma_128x64x64,"",@"SHT_CUDA_INFO"
	.sectionflags	@""
	.align	4


	//----- nvinfo : EIATTR_CUDA_API_VERSION
	.align		4
        /*0000*/ 	.byte	0x04, 0x37
        /*0002*/ 	.short	(.L_7 - .L_6)
.L_6:
        /*0004*/ 	.word	0x00000082


	//----- nvinfo : EIATTR_KPARAM_INFO
	.align		4
.L_7:
        /*0008*/ 	.byte	0x04, 0x17
        /*000a*/ 	.short	(.L_9 - .L_8)
.L_8:
        /*000c*/ 	.word	0x00000000
        /*0010*/ 	.short	0x0006
        /*0012*/ 	.short	0x0024
        /*0014*/ 	.byte	0x00, 0xf0, 0x11, 0x00


	//----- nvinfo : EIATTR_KPARAM_INFO
	.align		4
.L_9:
        /*0018*/ 	.byte	0x04, 0x17
        /*001a*/ 	.short	(.L_11 - .L_10)
.L_10:
        /*001c*/ 	.word	0x00000000
        /*0020*/ 	.short	0x0005
        /*0022*/ 	.short	0x0020
        /*0024*/ 	.byte	0x00, 0xf0, 0x11, 0x00


	//----- nvinfo : EIATTR_KPARAM_INFO
	.align		4
.L_11:
        /*0028*/ 	.byte	0x04, 0x17
        /*002a*/ 	.short	(.L_13 - .L_12)
.L_12:
        /*002c*/ 	.word	0x00000000
        /*0030*/ 	.short	0x0004
        /*0032*/ 	.short	0x001c
        /*0034*/ 	.byte	0x00, 0xf0, 0x11, 0x00


	//----- nvinfo : EIATTR_KPARAM_INFO
	.align		4
.L_13:
        /*0038*/ 	.byte	0x04, 0x17
        /*003a*/ 	.short	(.L_15 - .L_14)
.L_14:
        /*003c*/ 	.word	0x00000000
        /*0040*/ 	.short	0x0003
        /*0042*/ 	.short	0x0018
        /*0044*/ 	.byte	0x00, 0xf0, 0x11, 0x00


	//----- nvinfo : EIATTR_KPARAM_INFO
	.align		4
.L_15:
        /*0048*/ 	.byte	0x04, 0x17
        /*004a*/ 	.short	(.L_17 - .L_16)
.L_16:
        /*004c*/ 	.word	0x00000000
        /*0050*/ 	.short	0x0002
        /*0052*/ 	.short	0x0010
        /*0054*/ 	.byte	0x00, 0xf5, 0x21, 0x00


	//----- nvinfo : EIATTR_KPARAM_INFO
	.align		4
.L_17:
        /*0058*/ 	.byte	0x04, 0x17
        /*005a*/ 	.short	(.L_19 - .L_18)
.L_18:
        /*005c*/ 	.word	0x00000000
        /*0060*/ 	.short	0x0001
        /*0062*/ 	.short	0x0008
        /*0064*/ 	.byte	0x00, 0xf5, 0x21, 0x00


	//----- nvinfo : EIATTR_KPARAM_INFO
	.align		4
.L_19:
        /*0068*/ 	.byte	0x04, 0x17
        /*006a*/ 	.short	(.L_21 - .L_20)
.L_20:
        /*006c*/ 	.word	0x00000000
        /*0070*/ 	.short	0x0000
        /*0072*/ 	.short	0x0000
        /*0074*/ 	.byte	0x00, 0xf5, 0x21, 0x00


	//----- nvinfo : EIATTR_SPARSE_MMA_MASK
	.align		4
.L_21:
        /*0078*/ 	.byte	0x03, 0x50
        /*007a*/ 	.short	0x0000


	//----- nvinfo : EIATTR_WMMA_USED
	.align		4
        /*007c*/ 	.byte	0x01, 0x2b
	.zero		2


	//----- nvinfo : EIATTR_MAXREG_COUNT
	.align		4
        /*0080*/ 	.byte	0x03, 0x1b
        /*0082*/ 	.short	0x00ff


	//----- nvinfo : EIATTR_NUM_BARRIERS
	.align		4
        /*0084*/ 	.byte	0x02, 0x4c
        /*0086*/ 	.byte	0x01
	.zero		1


	//----- nvinfo : EIATTR_MERCURY_ISA_VERSION
	.align		4
        /*0088*/ 	.byte	0x03, 0x5f
        /*008a*/ 	.short	0x0101


	//----- nvinfo : EIATTR_VRC_CTA_INIT_COUNT
	.align		4
        /*008c*/ 	.byte	0x02, 0x4a
	.zero		1
	.zero		1


	//----- nvinfo : EIATTR_EXIT_INSTR_OFFSETS
	.align		4
        /*0090*/ 	.byte	0x04, 0x1c
        /*0092*/ 	.short	(.L_23 - .L_22)


	//   ....[0]....
.L_22:
        /*0094*/ 	.word	0x00001d80


	//----- nvinfo : EIATTR_CBANK_PARAM_SIZE
	.align		4
.L_23:
        /*0098*/ 	.byte	0x03, 0x19
        /*009a*/ 	.short	0x0028


	//----- nvinfo : EIATTR_PARAM_CBANK
	.align		4
        /*009c*/ 	.byte	0x04, 0x0a
        /*009e*/ 	.short	(.L_25 - .L_24)
	.align		4
.L_24:
        /*00a0*/ 	.word	index@(.nv.constant0.matmul_nt_wmma_128x64x64)
        /*00a4*/ 	.short	0x0380
        /*00a6*/ 	.short	0x0028


	//----- nvinfo : EIATTR_SW_WAR
	.align		4
.L_25:
        /*00a8*/ 	.byte	0x04, 0x36
        /*00aa*/ 	.short	(.L_27 - .L_26)
.L_26:
        /*00ac*/ 	.word	0x00000008
.L_27:


//--------------------- .nv.callgraph             --------------------------
	.section	.nv.callgraph,"",@"SHT_CUDA_CALLGRAPH"
	.align	4
	.sectionentsize	8
	.align		4
        /*0000*/ 	.word	0x00000000
	.align		4
        /*0004*/ 	.word	0xffffffff
	.align		4
        /*0008*/ 	.word	0x00000000
	.align		4
        /*000c*/ 	.word	0xfffffffe
	.align		4
        /*0010*/ 	.word	0x00000000
	.align		4
        /*0014*/ 	.word	0xfffffffd
	.align		4
        /*0018*/ 	.word	0x00000000
	.align		4
        /*001c*/ 	.word	0xfffffffc


//--------------------- .text.matmul_nt_wmma_128x64x64 --------------------------
	.section	.text.matmul_nt_wmma_128x64x64,"ax",@progbits
	.align	128
        .global         matmul_nt_wmma_128x64x64
        .type           matmul_nt_wmma_128x64x64,@function
        .size           matmul_nt_wmma_128x64x64,(.L_x_3 - matmul_nt_wmma_128x64x64)
        .other          matmul_nt_wmma_128x64x64,@"STO_CUDA_ENTRY STV_DEFAULT"
matmul_nt_wmma_128x64x64:
.text.matmul_nt_wmma_128x64x64:
[----:B------:R-:W-:Y:S08]  /*0000*/  LDC R1, c[0x0][0x37c] ;  /* 0x0000df00ff017b82 */ /* 0x000ff00000000800 */
[----:B------:R-:W0:Y:S01]  /*0010*/  LDC R3, c[0x0][0x398] ;  /* 0x0000e600ff037b82 */ /* 0x000e220000000800 */
[----:B------:R-:W1:Y:S01]  /*0020*/  S2R R5, SR_CTAID.X ;  /* 0x0000000000057919 */ /* 0x000e620000002500 */
[----:B------:R-:W2:Y:S01]  /*0030*/  LDCU.64 UR6, c[0x0][0x358] ;  /* 0x00006b00ff0677ac */ /* 0x000ea20008000a00 */
[----:B------:R-:W-:-:S02]  /*0040*/  CS2R R30, SRZ ;  /* 0x00000000001e7805 */ /* 0x000fc4000001ff00 */
[----:B------:R-:W-:Y:S01]  /*0050*/  CS2R R28, SRZ ;  /* 0x00000000001c7805 */ /* 0x000fe2000001ff00 */
[----:B------:R-:W3:Y:S01]  /*0060*/  S2R R55, SR_TID.X ;  /* 0x0000000000377919 */ /* 0x000ee20000002100 */
[----:B------:R-:W-:Y:S02]  /*0070*/  CS2R R14, SRZ ;  /* 0x00000000000e7805 */ /* 0x000fe4000001ff00 */
[----:B------:R-:W-:Y:S02]  /*0080*/  CS2R R12, SRZ ;  /* 0x00000000000c7805 */ /* 0x000fe4000001ff00 */
[----:B------:R-:W-:Y:S02]  /*0090*/  CS2R R46, SRZ ;  /* 0x00000000002e7805 */ /* 0x000fe4000001ff00 */
[----:B------:R-:W-:Y:S02]  /*00a0*/  CS2R R44, SRZ ;  /* 0x00000000002c7805 */ /* 0x000fe4000001ff00 */
[----:B------:R-:W-:-:S02]  /*00b0*/  CS2R R42, SRZ ;  /* 0x00000000002a7805 */ /* 0x000fc4000001ff00 */
[----:B------:R-:W-:Y:S02]  /*00c0*/  CS2R R40, SRZ ;  /* 0x0000000000287805 */ /* 0x000fe4000001ff00 */
[----:B------:R-:W-:Y:S02]  /*00d0*/  CS2R R38, SRZ ;  /* 0x0000000000267805 */ /* 0x000fe4000001ff00 */
[----:B------:R-:W-:Y:S02]  /*00e0*/  CS2R R36, SRZ ;  /* 0x0000000000247805 */ /* 0x000fe4000001ff00 */
[----:B------:R-:W-:Y:S02]  /*00f0*/  CS2R R34, SRZ ;  /* 0x0000000000227805 */ /* 0x000fe4000001ff00 */
[----:B------:R-:W-:Y:S02]  /*0100*/  CS2R R32, SRZ ;  /* 0x0000000000207805 */ /* 0x000fe4000001ff00 */
[----:B0-----:R-:W-:-:S04]  /*0110*/  SHF.R.S32.HI R0, RZ, 0x1f, R3 ;  /* 0x0000001fff007819 */ /* 0x001fc80000011403 */
[----:B------:R-:W-:-:S04]  /*0120*/  LEA.HI R0, R0, R3, RZ, 0x7 ;  /* 0x0000000300007211 */ /* 0x000fc800078f38ff */
[----:B------:R-:W-:Y:S02]  /*0130*/  SHF.R.S32.HI R0, RZ, 0x7, R0 ;  /* 0x00000007ff007819 */ /* 0x000fe40000011400 */
[----:B-1----:R-:W-:Y:S02]  /*0140*/  IABS R8, R5 ;  /* 0x0000000500087213 */ /* 0x002fe40000000000 */
[-C--:B------:R-:W-:Y:S02]  /*0150*/  IABS R7, R0.reuse ;  /* 0x0000000000077213 */ /* 0x080fe40000000000 */
[----:B------:R-:W-:Y:S02]  /*0160*/  IABS R10, R0 ;  /* 0x00000000000a7213 */ /* 0x000fe40000000000 */
[----:B------:R-:W0:Y:S01]  /*0170*/  I2F.RP R4, R7 ;  /* 0x0000000700047306 */ /* 0x000e220000209400 */
[----:B---3--:R-:W-:Y:S02]  /*0180*/  SHF.R.U32.HI R17, RZ, 0x1, R55 ;  /* 0x00000001ff117819 */ /* 0x008fe40000011637 */
[----:B------:R-:W-:-:S02]  /*0190*/  LOP3.LUT R16, R55, 0xf, RZ, 0xc0, !PT ;  /* 0x0000000f37107812 */ /* 0x000fc400078ec0ff */
[----:B------:R-:W-:Y:S02]  /*01a0*/  SHF.R.U32.HI R61, RZ, 0x4, R55 ;  /* 0x00000004ff3d7819 */ /* 0x000fe40000011637 */
[----:B------:R-:W-:Y:S02]  /*01b0*/  LOP3.LUT R55, R55, 0x20, RZ, 0xc0, !PT ;  /* 0x0000002037377812 */ /* 0x000fe400078ec0ff */
[----:B------:R-:W-:Y:S01]  /*01c0*/  LOP3.LUT R17, R17, 0x1e0, RZ, 0xc0, !PT ;  /* 0x000001e011117812 */ /* 0x000fe200078ec0ff */
[----:B0-----:R-:W0:Y:S02]  /*01d0*/  MUFU.RCP R4, R4 ;  /* 0x0000000400047308 */ /* 0x001e240000001000 */
[----:B0-----:R-:W-:Y:S02]  /*01e0*/  VIADD R2, R4, 0xffffffe ;  /* 0x0ffffffe04027836 */ /* 0x001fe40000000000 */
[----:B------:R-:W-:Y:S01]  /*01f0*/  IMAD.MOV R4, RZ, RZ, -R10 ;  /* 0x000000ffff047224 */ /* 0x000fe200078e0a0a */
[----:B------:R-:W-:-:S03]  /*0200*/  CS2R R10, SRZ ;  /* 0x00000000000a7805 */ /* 0x000fc6000001ff00 */
[----:B------:R0:W1:Y:S02]  /*0210*/  F2I.FTZ.U32.TRUNC.NTZ R3, R2 ;  /* 0x0000000200037305 */ /* 0x000064000021f000 */
[----:B0-----:R-:W-:Y:S02]  /*0220*/  IMAD.MOV.U32 R2, RZ, RZ, RZ ;  /* 0x000000ffff027224 */ /* 0x001fe400078e00ff */
[----:B-1----:R-:W-:-:S04]  /*0230*/  IMAD.MOV R6, RZ, RZ, -R3 ;  /* 0x000000ffff067224 */ /* 0x002fc800078e0a03 */
[----:B------:R-:W-:Y:S01]  /*0240*/  IMAD R9, R6, R7, RZ ;  /* 0x0000000706097224 */ /* 0x000fe200078e02ff */
[----:B------:R-:W-:-:S03]  /*0250*/  MOV R6, R8 ;  /* 0x0000000800067202 */ /* 0x000fc60000000f00 */
[----:B------:R-:W-:Y:S01]  /*0260*/  IMAD.HI.U32 R3, R3, R9, R2 ;  /* 0x0000000903037227 */ /* 0x000fe200078e0002 */
[----:B------:R-:W-:-:S05]  /*0270*/  CS2R R8, SRZ ;  /* 0x0000000000087805 */ /* 0x000fca000001ff00 */
[----:B------:R-:W-:-:S04]  /*0280*/  IMAD.HI.U32 R3, R3, R6, RZ ;  /* 0x0000000603037227 */ /* 0x000fc800078e00ff */
[----:B------:R-:W-:-:S05]  /*0290*/  IMAD R2, R3, R4, R6 ;  /* 0x0000000403027224 */ /* 0x000fca00078e0206 */
[----:B------:R-:W-:-:S13]  /*02a0*/  ISETP.GT.U32.AND P2, PT, R7, R2, PT ;  /* 0x000000020700720c */ /* 0x000fda0003f44070 */
[-C--:B------:R-:W-:Y:S01]  /*02b0*/  @!P2 IADD3 R2, PT, PT, R2, -R7.reuse, RZ ;  /* 0x800000070202a210 */ /* 0x080fe20007ffe0ff */
[----:B------:R-:W-:Y:S01]  /*02c0*/  @!P2 VIADD R3, R3, 0x1 ;  /* 0x000000010303a836 */ /* 0x000fe20000000000 */
[----:B------:R-:W-:Y:S02]  /*02d0*/  ISETP.NE.AND P2, PT, R0, RZ, PT ;  /* 0x000000ff0000720c */ /* 0x000fe40003f45270 */
[----:B------:R-:W-:Y:S02]  /*02e0*/  ISETP.GE.U32.AND P0, PT, R2, R7, PT ;  /* 0x000000070200720c */ /* 0x000fe40003f06070 */
[----:B------:R-:W-:Y:S02]  /*02f0*/  CS2R R6, SRZ ;  /* 0x0000000000067805 */ /* 0x000fe4000001ff00 */
[----:B------:R-:W-:-:S04]  /*0300*/  LOP3.LUT R2, R5, R0, RZ, 0x3c, !PT ;  /* 0x0000000005027212 */ /* 0x000fc800078e3cff */
[----:B------:R-:W-:-:S05]  /*0310*/  ISETP.GE.AND P1, PT, R2, RZ, PT ;  /* 0x000000ff0200720c */ /* 0x000fca0003f26270 */
[----:B------:R-:W-:-:S05]  /*0320*/  @P0 VIADD R3, R3, 0x1 ;  /* 0x0000000103030836 */ /* 0x000fca0000000000 */
[----:B------:R-:W-:-:S05]  /*0330*/  MOV R2, R3 ;  /* 0x0000000300027202 */ /* 0x000fca0000000f00 */
[----:B------:R-:W-:Y:S01]  /*0340*/  @!P1 IMAD.MOV R2, RZ, RZ, -R2 ;  /* 0x000000ffff029224 */ /* 0x000fe200078e0a02 */
[----:B------:R-:W-:-:S05]  /*0350*/  @!P2 LOP3.LUT R2, RZ, R0, RZ, 0x33, !PT ;  /* 0x00000000ff02a212 */ /* 0x000fca00078e33ff */
[----:B------:R-:W-:Y:S01]  /*0360*/  IMAD.MOV R3, RZ, RZ, -R2 ;  /* 0x000000ffff037224 */ /* 0x000fe200078e0a02 */
[----:B------:R-:W-:-:S03]  /*0370*/  SHF.L.U32 R2, R2, 0x6, RZ ;  /* 0x0000000602027819 */ /* 0x000fc600000006ff */
[----:B------:R-:W-:Y:S01]  /*0380*/  IMAD R0, R0, R3, R5 ;  /* 0x0000000300007224 */ /* 0x000fe200078e0205 */
[----:B------:R-:W-:Y:S01]  /*0390*/  CS2R R4, SRZ ;  /* 0x0000000000047805 */ /* 0x000fe2000001ff00 */
[----:B------:R-:W0:Y:S02]  /*03a0*/  LDC R3, c[0x0][0x39c] ;  /* 0x0000e700ff037b82 */ /* 0x000e240000000800 */
[----:B------:R-:W-:Y:S01]  /*03b0*/  IMAD.SHL.U32 R0, R0, 0x80, RZ ;  /* 0x0000008000007824 */ /* 0x000fe200078e00ff */
[----:B0-----:R-:W-:-:S13]  /*03c0*/  ISETP.GE.AND P0, PT, R3, 0x1, PT ;  /* 0x000000010300780c */ /* 0x001fda0003f06270 */
[----:B--2---:R-:W-:Y:S05]  /*03d0*/  @!P0 BRA `(.L_x_0) ;  /* 0x0000000800908947 */ /* 0x004fea0003800000 */
[----:B------:R-:W0:Y:S01]  /*03e0*/  S2R R19, SR_CgaCtaId ;  /* 0x0000000000137919 */ /* 0x000e220000008800 */
[----:B------:R-:W-:Y:S01]  /*03f0*/  MOV R18, 0x400 ;  /* 0x0000040000127802 */ /* 0x000fe20000000f00 */
[----:B------:R-:W-:Y:S01]  /*0400*/  IMAD.SHL.U32 R16, R16, 0x4, RZ ;  /* 0x0000000410107824 */ /* 0x000fe200078e00ff */
[C---:B------:R-:W-:Y:S01]  /*0410*/  LEA R53, R61.reuse, R2, 0x2 ;  /* 0x000000023d357211 */ /* 0x040fe200078e10ff */
[----:B------:R-:W-:Y:S01]  /*0420*/  IMAD R52, R61, 0x8, R0 ;  /* 0x000000083d347824 */ /* 0x000fe200078e0200 */
[----:B------:R-:W-:Y:S01]  /*0430*/  SHF.L.U32 R54, R3, 0x1, RZ ;  /* 0x0000000103367819 */ /* 0x000fe200000006ff */
[----:B------:R-:W-:Y:S01]  /*0440*/  IMAD.MOV.U32 R31, RZ, RZ, RZ ;  /* 0x000000ffff1f7224 */ /* 0x000fe200078e00ff */
[----:B------:R-:W-:Y:S01]  /*0450*/  UMOV UR4, URZ ;  /* 0x000000ff00047c82 */ /* 0x000fe20008000000 */
[-CC-:B------:R-:W-:Y:S02]  /*0460*/  IMAD R53, R53, R3.reuse, R16.reuse ;  /* 0x0000000335357224 */ /* 0x180fe400078e0210 */
[--C-:B------:R-:W-:Y:S01]  /*0470*/  IMAD R52, R52, R3, R16.reuse ;  /* 0x0000000334347224 */ /* 0x100fe200078e0210 */
[----:B0-----:R-:W-:Y:S01]  /*0480*/  LEA R18, R19, R18, 0x18 ;  /* 0x0000001213127211 */ /* 0x001fe200078ec0ff */
[----:B------:R-:W-:-:S04]  /*0490*/  IMAD R19, R61, 0x280, R16 ;  /* 0x000002803d137824 */ /* 0x000fc800078e0210 */
[--C-:B------:R-:W-:Y:S02]  /*04a0*/  IMAD R57, R17, 0xa0, R18.reuse ;  /* 0x000000a011397824 */ /* 0x100fe400078e0212 */
[--C-:B------:R-:W-:Y:S02]  /*04b0*/  IMAD R56, R19, 0x2, R18.reuse ;  /* 0x0000000213387824 */ /* 0x100fe400078e0212 */
[----:B------:R-:W-:-:S07]  /*04c0*/  IMAD R55, R55, 0xa0, R18 ;  /* 0x000000a037377824 */ /* 0x000fce00078e0212 */
.L_x_1:
[----:B------:R-:W0:Y:S08]  /*04d0*/  LDC.64 R48, c[0x0][0x388] ;  /* 0x0000e200ff307b82 */ /* 0x000e300000000a00 */
[----:B------:R-:W1:Y:S01]  /*04e0*/  LDC.64 R26, c[0x0][0x390] ;  /* 0x0000e400ff1a7b82 */ /* 0x000e620000000a00 */
[----:B0-----:R-:W-:-:S03]  /*04f0*/  IMAD.WIDE R48, R52, 0x2, R48 ;  /* 0x0000000234307825 */ /* 0x001fc600078e0230 */
[C---:B------:R-:W-:Y:S02]  /*0500*/  IADD3 R16, P0, PT, R54.reuse, R48, RZ ;  /* 0x0000003036107210 */ /* 0x040fe40007f1e0ff */
[----:B------:R-:W2:Y:S03]  /*0510*/  LDG.E.64.CONSTANT R20, desc[UR6][R48.64] ;  /* 0x0000000630147981 */ /* 0x000ea6000c1e9b00 */
[--C-:B------:R-:W-:Y:S02]  /*0520*/  IMAD.X R17, RZ, RZ, R49.reuse, P0 ;  /* 0x000000ffff117224 */ /* 0x100fe400000e0631 */
[----:B------:R-:W-:-:S04]  /*0530*/  IMAD.WIDE.U32 R18, R54, 0x3, R48 ;  /* 0x0000000336127825 */ /* 0x000fc800078e0030 */
[----:B------:R-:W3:Y:S01]  /*0540*/  LDG.E.64.CONSTANT R16, desc[UR6][R16.64] ;  /* 0x0000000610107981 */ /* 0x000ee2000c1e9b00 */
[----:B------:R-:W-:-:S03]  /*0550*/  IMAD.WIDE.U32 R22, R54, 0x2, R48 ;  /* 0x0000000236167825 */ /* 0x000fc600078e0030 */
[----:B------:R-:W4:Y:S04]  /*0560*/  LDG.E.64.CONSTANT R18, desc[UR6][R18.64] ;  /* 0x0000000612127981 */ /* 0x000f28000c1e9b00 */
[----:B------:R-:W5:Y:S01]  /*0570*/  LDG.E.64.CONSTANT R22, desc[UR6][R22.64] ;  /* 0x0000000616167981 */ /* 0x000f62000c1e9b00 */
[----:B------:R-:W-:-:S04]  /*0580*/  IMAD.WIDE.U32 R58, R54, 0x5, R48 ;  /* 0x00000005363a7825 */ /* 0x000fc800078e0030 */
[----:B------:R-:W-:-:S06]  /*0590*/  IMAD.WIDE.U32 R50, R54, 0x4, R48 ;  /* 0x0000000436327825 */ /* 0x000fcc00078e0030 */
[----:B------:R-:W4:Y:S01]  /*05a0*/  LDG.E.64.CONSTANT R50, desc[UR6][R50.64] ;  /* 0x0000000632327981 */ /* 0x000f22000c1e9b00 */
[----:B--2---:R-:W-:Y:S01]  /*05b0*/  MOV R24, R20 ;  /* 0x0000001400187202 */ /* 0x004fe20000000f00 */
[----:B------:R-:W-:-:S05]  /*05c0*/  IMAD.MOV.U32 R25, RZ, RZ, R21 ;  /* 0x000000ffff197224 */ /* 0x000fca00078e0015 */
[----:B------:R3:W-:Y:S01]  /*05d0*/  STS.64 [R56], R24 ;  /* 0x0000001838007388 */ /* 0x0007e20000000a00 */
[----:B------:R-:W-:-:S06]  /*05e0*/  IMAD.WIDE.U32 R20, R54, 0x7, R48 ;  /* 0x0000000736147825 */ /* 0x000fcc00078e0030 */
[----:B------:R-:W2:Y:S01]  /*05f0*/  LDG.E.64.CONSTANT R20, desc[UR6][R20.64] ;  /* 0x0000000614147981 */ /* 0x000ea2000c1e9b00 */
[----:B---3--:R-:W-:Y:S01]  /*0600*/  IMAD.MOV.U32 R24, RZ, RZ, R16 ;  /* 0x000000ffff187224 */ /* 0x008fe200078e0010 */
[----:B------:R-:W-:Y:S02]  /*0610*/  MOV R25, R17 ;  /* 0x0000001100197202 */ /* 0x000fe40000000f00 */
[----:B------:R0:W3:Y:S04]  /*0620*/  LDG.E.64.CONSTANT R16, desc[UR6][R58.64] ;  /* 0x000000063a107981 */ /* 0x0000e8000c1e9b00 */
[----:B------:R1:W-:Y:S01]  /*0630*/  STS.64 [R56+0xa0], R24 ;  /* 0x0000a01838007388 */ /* 0x0003e20000000a00 */
[----:B0-----:R-:W-:-:S05]  /*0640*/  IMAD.WIDE.U32 R58, R54, 0x6, R48 ;  /* 0x00000006363a7825 */ /* 0x001fca00078e0030 */
[----:B------:R4:W2:Y:S01]  /*0650*/  LDG.E.64.CONSTANT R48, desc[UR6][R58.64] ;  /* 0x000000063a307981 */ /* 0x0008a2000c1e9b00 */
[----:B-1----:R-:W-:-:S03]  /*0660*/  IMAD.WIDE R24, R53, 0x2, R26 ;  /* 0x0000000235187825 */ /* 0x002fc600078e021a */
[----:B-----5:R0:W-:Y:S01]  /*0670*/  STS.64 [R56+0x140], R22 ;  /* 0x0001401638007388 */ /* 0x0201e20000000a00 */
[----:B----4-:R-:W-:Y:S01]  /*0680*/  IMAD.MOV.U32 R58, RZ, RZ, R18 ;  /* 0x000000ffff3a7224 */ /* 0x010fe200078e0012 */
[----:B------:R-:W-:Y:S02]  /*0690*/  MOV R59, R19 ;  /* 0x00000013003b7202 */ /* 0x000fe40000000f00 */
[C---:B------:R-:W-:Y:S01]  /*06a0*/  IADD3 R26, P0, PT, R54.reuse, R24, RZ ;  /* 0x00000018361a7210 */ /* 0x040fe20007f1e0ff */
[----:B------:R-:W4:Y:S01]  /*06b0*/  LDG.E.64.CONSTANT R18, desc[UR6][R24.64] ;  /* 0x0000000618127981 */ /* 0x000f22000c1e9b00 */
[----:B0-----:R-:W-:-:S03]  /*06c0*/  IMAD.WIDE.U32 R22, R54, 0x3, R24 ;  /* 0x0000000336167825 */ /* 0x001fc600078e0018 */
[----:B------:R0:W-:Y:S01]  /*06d0*/  STS.64 [R56+0x1e0], R58 ;  /* 0x0001e03a38007388 */ /* 0x0001e20000000a00 */
[----:B------:R-:W-:-:S03]  /*06e0*/  IMAD.X R27, RZ, RZ, R25, P0 ;  /* 0x000000ffff1b7224 */ /* 0x000fc600000e0619 */
[----:B------:R-:W5:Y:S04]  /*06f0*/  LDG.E.64.CONSTANT R22, desc[UR6][R22.64] ;  /* 0x0000000616167981 */ /* 0x000f68000c1e9b00 */
[----:B------:R-:W4:Y:S01]  /*0700*/  LDG.E.64.CONSTANT R26, desc[UR6][R26.64] ;  /* 0x000000061a1a7981 */ /* 0x000f22000c1e9b00 */
[----:B0-----:R-:W-:-:S05]  /*0710*/  IMAD.WIDE.U32 R58, R54, 0x2, R24 ;  /* 0x00000002363a7825 */ /* 0x001fca00078e0018 */
[----:B------:R0:W4:Y:S01]  /*0720*/  LDG.E.64.CONSTANT R24, desc[UR6][R58.64] ;  /* 0x000000063a187981 */ /* 0x000122000c1e9b00 */
[----:B------:R-:W0:Y:S03]  /*0730*/  S2R R60, SR_LANEID ;  /* 0x00000000003c7919 */ /* 0x000e260000000000 */
[----:B------:R1:W-:Y:S01]  /*0740*/  STS.64 [R56+0x280], R50 ;  /* 0x0002803238007388 */ /* 0x0003e20000000a00 */
[--C-:B0-----:R-:W-:Y:S02]  /*0750*/  SHF.R.U32.HI R58, RZ, 0x3, R60.reuse ;  /* 0x00000003ff3a7819 */ /* 0x101fe4000001163c */
[----:B-1----:R-:W-:Y:S02]  /*0760*/  LOP3.LUT R50, R60, 0x7, RZ, 0xc0, !PT ;  /* 0x000000073c327812 */ /* 0x002fe400078ec0ff */
[----:B------:R-:W-:Y:S01]  /*0770*/  SHF.R.U32.HI R51, RZ, 0x4, R60 ;  /* 0x00000004ff337819 */ /* 0x000fe2000001163c */
[----:B------:R-:W-:-:S02]  /*0780*/  IMAD.SHL.U32 R59, R58, 0x8, RZ ;  /* 0x000000083a3b7824 */ /* 0x000fc400078e00ff */
[----:B------:R-:W-:Y:S01]  /*0790*/  IMAD.SHL.U32 R58, R58, 0x8, RZ ;  /* 0x000000083a3a7824 */ /* 0x000fe200078e00ff */
[----:B---3--:R0:W-:Y:S02]  /*07a0*/  STS.64 [R56+0x320], R16 ;  /* 0x0003201038007388 */ /* 0x0081e40000000a00 */
[--C-:B0-----:R-:W-:Y:S02]  /*07b0*/  LOP3.LUT R17, R59, 0x8, R50.reuse, 0xe2, !PT ;  /* 0x000000083b117812 */ /* 0x101fe400078ee232 */
[C---:B------:R-:W-:Y:S01]  /*07c0*/  SHF.L.U32 R16, R51.reuse, 0x3, RZ ;  /* 0x0000000333107819 */ /* 0x040fe200000006ff */
[----:B--2---:R0:W-:Y:S01]  /*07d0*/  STS.64 [R56+0x3c0], R48 ;  /* 0x0003c03038007388 */ /* 0x0041e20000000a00 */
[----:B------:R-:W-:-:S03]  /*07e0*/  IMAD R51, R51, 0x8, R50 ;  /* 0x0000000833337824 */ /* 0x000fc600078e0232 */
[----:B------:R-:W-:Y:S01]  /*07f0*/  IMAD R50, R17, 0x50, R16 ;  /* 0x0000005011327824 */ /* 0x000fe200078e0210 */
[----:B------:R1:W-:Y:S01]  /*0800*/  STS.64 [R56+0x460], R20 ;  /* 0x0004601438007388 */ /* 0x0003e20000000a00 */
[----:B0-----:R-:W-:Y:S01]  /*0810*/  LOP3.LUT R48, R58, 0x8, RZ, 0xe2, !PT ;  /* 0x000000083a307812 */ /* 0x001fe200078ee2ff */
[----:B------:R-:W-:Y:S01]  /*0820*/  IMAD R49, R61, -0x280, R56 ;  /* 0xfffffd803d317824 */ /* 0x000fe200078e0238 */
[----:B-----5:R-:W-:Y:S01]  /*0830*/  MOV R58, R22 ;  /* 0x00000016003a7202 */ /* 0x020fe20000000f00 */
[----:B------:R-:W-:-:S03]  /*0840*/  IMAD.MOV.U32 R59, RZ, RZ, R23 ;  /* 0x000000ffff3b7224 */ /* 0x000fc600078e0017 */
[----:B----4-:R0:W-:Y:S04]  /*0850*/  STS.64 [R49+0x5000], R18 ;  /* 0x0050001231007388 */ /* 0x0101e80000000a00 */
[----:B------:R-:W-:Y:S01]  /*0860*/  STS.64 [R49+0x50a0], R26 ;  /* 0x0050a01a31007388 */ /* 0x000fe20000000a00 */
[----:B------:R-:W-:Y:S01]  /*0870*/  MOV R16, R24 ;  /* 0x0000001800107202 */ /* 0x000fe20000000f00 */
[----:B------:R-:W-:Y:S02]  /*0880*/  IMAD.MOV.U32 R17, RZ, RZ, R25 ;  /* 0x000000ffff117224 */ /* 0x000fe400078e0019 */
[----:B------:R-:W-:Y:S04]  /*0890*/  STS.64 [R49+0x51e0], R58 ;  /* 0x0051e03a31007388 */ /* 0x000fe80000000a00 */
[----:B------:R-:W-:Y:S01]  /*08a0*/  STS.64 [R49+0x5140], R16 ;  /* 0x0051401031007388 */ /* 0x000fe20000000a00 */
[----:B------:R-:W-:Y:S01]  /*08b0*/  IMAD R48, R51, 0x50, R48 ;  /* 0x0000005033307824 */ /* 0x000fe200078e0230 */
[C---:B------:R-:W-:Y:S01]  /*08c0*/  IADD3 R25, PT, PT, R55.reuse, 0x5000, RZ ;  /* 0x0000500037197810 */ /* 0x040fe20007ffe0ff */
[----:B-1----:R-:W-:Y:S01]  /*08d0*/  VIADD R21, R55, 0x5a00 ;  /* 0x00005a0037157836 */ /* 0x002fe20000000000 */
[----:B------:R-:W-:-:S03]  /*08e0*/  LEA R51, R50, R57, 0x1 ;  /* 0x0000003932337211 */ /* 0x000fc600078e08ff */
[C---:B------:R-:W-:Y:S01]  /*08f0*/  IMAD.U32 R20, R48.reuse, 0x2, R25 ;  /* 0x0000000230147824 */ /* 0x040fe200078e0019 */
[----:B------:R-:W-:Y:S01]  /*0900*/  BAR.SYNC.DEFER_BLOCKING 0x0 ;  /* 0x0000000000007b1d */ /* 0x000fe20000010000 */
[----:B0-----:R-:W-:-:S05]  /*0910*/  LEA R18, R48, R21, 0x1 ;  /* 0x0000001530127211 */ /* 0x001fca00078e08ff */
[----:B------:R-:W-:Y:S04]  /*0920*/  LDSM.16.M88.4 R24, [R51] ;  /* 0x000000003318783b */ /* 0x000fe80000000200 */
[----:B------:R-:W0:Y:S04]  /*0930*/  LDSM.16.M88.4 R20, [R20] ;  /* 0x000000001414783b */ /* 0x000e280000000200 */
[----:B------:R-:W1:Y:S01]  /*0940*/  LDSM.16.M88.4 R16, [R18] ;  /* 0x000000001210783b */ /* 0x000e620000000200 */
[C---:B0-----:R-:W-:Y:S08]  /*0950*/  HMMA.16816.F32 R32, R24.reuse, R20, R32 ;  /* 0x000000141820723c */ /* 0x041ff00000001820 */
[C---:B------:R-:W-:Y:S08]  /*0960*/  HMMA.16816.F32 R36, R24.reuse, R22, R36 ;  /* 0x000000161824723c */ /* 0x040ff00000001824 */
[C---:B-1----:R-:W-:Y:S08]  /*0970*/  HMMA.16816.F32 R40, R24.reuse, R16, R40 ;  /* 0x000000101828723c */ /* 0x042ff00000001828 */
[----:B------:R-:W-:Y:S01]  /*0980*/  HMMA.16816.F32 R44, R24, R18, R44 ;  /* 0x00000012182c723c */ /* 0x000fe2000000182c */
[----:B------:R-:W-:-:S05]  /*0990*/  VIADD R25, R57, 0xa00 ;  /* 0x00000a0039197836 */ /* 0x000fca0000000000 */
[----:B------:R-:W-:-:S06]  /*09a0*/  LEA R25, R50, R25, 0x1 ;  /* 0x0000001932197211 */ /* 0x000fcc00078e08ff */
[----:B------:R-:W0:Y:S01]  /*09b0*/  LDSM.16.M88.4 R24, [R25] ;  /* 0x000000001918783b */ /* 0x000e220000000200 */
[----:B------:R-:W-:-:S05]  /*09c0*/  IADD3 R49, PT, PT, R55, 0x5020, RZ ;  /* 0x0000502037317810 */ /* 0x000fca0007ffe0ff */
[----:B------:R-:W-:Y:S01]  /*09d0*/  IMAD.U32 R49, R48, 0x2, R49 ;  /* 0x0000000230317824 */ /* 0x000fe200078e0031 */
[----:B0-----:R-:W-:Y:S01]  /*09e0*/  HMMA.16816.F32 R4, R24, R20, R4 ;  /* 0x000000141804723c */ /* 0x001fe20000001804 */
[----:B------:R-:W-:-:S07]  /*09f0*/  VIADD R21, R55, 0x5a20 ;  /* 0x00005a2037157836 */ /* 0x000fce0000000000 */
[----:B------:R-:W-:Y:S01]  /*0a00*/  HMMA.16816.F32 R12, R24, R16, R12 ;  /* 0x00000010180c723c */ /* 0x000fe2000000180c */
[----:B------:R-:W-:Y:S01]  /*0a10*/  VIADD R17, R57, 0x20 ;  /* 0x0000002039117836 */ /* 0x000fe20000000000 */
[----:B------:R-:W-:-:S04]  /*0a20*/  LEA R20, R48, R21, 0x1 ;  /* 0x0000001530147211 */ /* 0x000fc800078e08ff */
[----:B------:R-:W-:Y:S02]  /*0a30*/  LEA R51, R50, R17, 0x1 ;  /* 0x0000001132337211 */ /* 0x000fe400078e08ff */
[C---:B------:R-:W-:Y:S01]  /*0a40*/  HMMA.16816.F32 R8, R24.reuse, R22, R8 ;  /* 0x000000161808723c */ /* 0x040fe20000001808 */
[----:B------:R-:W-:Y:S07]  /*0a50*/  LDSM.16.M88.4 R20, [R20] ;  /* 0x000000001414783b */ /* 0x000fee0000000200 */
[----:B------:R-:W-:Y:S01]  /*0a60*/  HMMA.16816.F32 R16, R24, R18, R28 ;  /* 0x000000121810723c */ /* 0x000fe2000000181c */
[----:B------:R-:W0:Y:S04]  /*0a70*/  LDSM.16.M88.4 R28, [R51] ;  /* 0x00000000331c783b */ /* 0x000e280000000200 */
[----:B------:R-:W1:Y:S03]  /*0a80*/  LDSM.16.M88.4 R24, [R49] ;  /* 0x000000003118783b */ /* 0x000e660000000200 */
[C---:B0-----:R-:W-:Y:S08]  /*0a90*/  HMMA.16816.F32 R40, R28.reuse, R20, R40 ;  /* 0x000000141c28723c */ /* 0x041ff00000001828 */
[C---:B-1----:R-:W-:Y:S08]  /*0aa0*/  HMMA.16816.F32 R32, R28.reuse, R24, R32 ;  /* 0x000000181c20723c */ /* 0x042ff00000001820 */
[C---:B------:R-:W-:Y:S08]  /*0ab0*/  HMMA.16816.F32 R36, R28.reuse, R26, R36 ;  /* 0x0000001a1c24723c */ /* 0x040ff00000001824 */
[----:B------:R-:W-:Y:S01]  /*0ac0*/  HMMA.16816.F32 R44, R28, R22, R44 ;  /* 0x000000161c2c723c */ /* 0x000fe2000000182c */
[----:B------:R-:W-:-:S05]  /*0ad0*/  VIADD R29, R57, 0xa20 ;  /* 0x00000a20391d7836 */ /* 0x000fca0000000000 */
[----:B------:R-:W-:-:S06]  /*0ae0*/  LEA R29, R50, R29, 0x1 ;  /* 0x0000001d321d7211 */ /* 0x000fcc00078e08ff */
[----:B------:R-:W0:Y:S02]  /*0af0*/  LDSM.16.M88.4 R28, [R29] ;  /* 0x000000001d1c783b */ /* 0x000e240000000200 */
[----:B0-----:R-:W-:Y:S01]  /*0b00*/  HMMA.16816.F32 R4, R28, R24, R4 ;  /* 0x000000181c04723c */ /* 0x001fe20000001804 */
[----:B------:R-:W-:-:S07]  /*0b10*/  IADD3 R25, PT, PT, R55, 0x5040, RZ ;  /* 0x0000504037197810 */ /* 0x000fce0007ffe0ff */
[----:B------:R-:W-:Y:S01]  /*0b20*/  HMMA.16816.F32 R8, R28, R26, R8 ;  /* 0x0000001a1c08723c */ /* 0x000fe20000001808 */
[----:B------:R-:W-:Y:S02]  /*0b30*/  VIADD R27, R55, 0x5a40 ;  /* 0x00005a40371b7836 */ /* 0x000fe40000000000 */
[----:B------:R-:W-:-:S05]  /*0b40*/  IMAD.U32 R24, R48, 0x2, R25 ;  /* 0x0000000230187824 */ /* 0x000fca00078e0019 */
[C---:B------:R-:W-:Y:S01]  /*0b50*/  HMMA.16816.F32 R12, R28.reuse, R20, R12 ;  /* 0x000000141c0c723c */ /* 0x040fe2000000180c */
[C---:B------:R-:W-:Y:S01]  /*0b60*/  VIADD R21, R57.reuse, 0x40 ;  /* 0x0000004039157836 */ /* 0x040fe20000000000 */
[----:B------:R-:W-:Y:S02]  /*0b70*/  LEA R20, R48, R27, 0x1 ;  /* 0x0000001b30147211 */ /* 0x000fe400078e08ff */
[----:B------:R-:W-:Y:S02]  /*0b80*/  LDSM.16.M88.4 R24, [R24] ;  /* 0x000000001818783b */ /* 0x000fe40000000200 */
[----:B------:R-:W-:Y:S02]  /*0b90*/  LEA R49, R50, R21, 0x1 ;  /* 0x0000001532317211 */ /* 0x000fe400078e08ff */
[----:B------:R-:W-:Y:S01]  /*0ba0*/  HMMA.16816.F32 R16, R28, R22, R16 ;  /* 0x000000161c10723c */ /* 0x000fe20000001810 */
[----:B------:R-:W-:Y:S04]  /*0bb0*/  LDSM.16.M88.4 R20, [R20] ;  /* 0x000000001414783b */ /* 0x000fe80000000200 */
[----:B------:R-:W0:Y:S03]  /*0bc0*/  LDSM.16.M88.4 R28, [R49] ;  /* 0x00000000311c783b */ /* 0x000e260000000200 */
[C---:B0-----:R-:W-:Y:S08]  /*0bd0*/  HMMA.16816.F32 R32, R28.reuse, R24, R32 ;  /* 0x000000181c20723c */ /* 0x041ff00000001820 */
[C---:B------:R-:W-:Y:S08]  /*0be0*/  HMMA.16816.F32 R36, R28.reuse, R26, R36 ;  /* 0x0000001a1c24723c */ /* 0x040ff00000001824 */
[C---:B------:R-:W-:Y:S08]  /*0bf0*/  HMMA.16816.F32 R40, R28.reuse, R20, R40 ;  /* 0x000000141c28723c */ /* 0x040ff00000001828 */
[----:B------:R-:W-:Y:S01]  /*0c00*/  HMMA.16816.F32 R44, R28, R22, R44 ;  /* 0x000000161c2c723c */ /* 0x000fe2000000182c */
[----:B------:R-:W-:-:S05]  /*0c10*/  VIADD R29, R57, 0xa40 ;  /* 0x00000a40391d7836 */ /* 0x000fca0000000000 */
[----:B------:R-:W-:-:S06]  /*0c20*/  LEA R29, R50, R29, 0x1 ;  /* 0x0000001d321d7211 */ /* 0x000fcc00078e08ff */
[----:B------:R-:W0:Y:S01]  /*0c30*/  LDSM.16.M88.4 R28, [R29] ;  /* 0x000000001d1c783b */ /* 0x000e220000000200 */
[C---:B------:R-:W-:Y:S01]  /*0c40*/  IADD3 R51, PT, PT, R55.reuse, 0x5060, RZ ;  /* 0x0000506037337810 */ /* 0x040fe20007ffe0ff */
[----:B------:R-:W-:Y:S01]  /*0c50*/  UIADD3 UR4, UPT, UPT, UR4, 0x40, URZ ;  /* 0x0000004004047890 */ /* 0x000fe2000fffe0ff */
[----:B0-----:R-:W-:Y:S01]  /*0c60*/  HMMA.16816.F32 R4, R28, R24, R4 ;  /* 0x000000181c04723c */ /* 0x001fe20000001804 */
[----:B------:R-:W-:-:S07]  /*0c70*/  VIADD R25, R55, 0x5a60 ;  /* 0x00005a6037197836 */ /* 0x000fce0000000000 */
[----:B------:R-:W-:Y:S01]  /*0c80*/  HMMA.16816.F32 R8, R28, R26, R8 ;  /* 0x0000001a1c08723c */ /* 0x000fe20000001808 */
[----:B------:R-:W-:Y:S01]  /*0c90*/  IADD3 R27, PT, PT, R57, 0xa60, RZ ;  /* 0x00000a60391b7810 */ /* 0x000fe20007ffe0ff */
[----:B------:R-:W-:-:S06]  /*0ca0*/  IMAD.U32 R24, R48, 0x2, R25 ;  /* 0x0000000230187824 */ /* 0x000fcc00078e0019 */
[C---:B------:R-:W-:Y:S01]  /*0cb0*/  HMMA.16816.F32 R12, R28.reuse, R20, R12 ;  /* 0x000000141c0c723c */ /* 0x040fe2000000180c */
[----:B------:R-:W-:Y:S01]  /*0cc0*/  VIADD R21, R57, 0x60 ;  /* 0x0000006039157836 */ /* 0x000fe20000000000 */
[----:B------:R-:W-:Y:S02]  /*0cd0*/  LEA R20, R48, R51, 0x1 ;  /* 0x0000003330147211 */ /* 0x000fe400078e08ff */
[C---:B------:R-:W-:Y:S01]  /*0ce0*/  LEA R58, R50.reuse, R27, 0x1 ;  /* 0x0000001b323a7211 */ /* 0x040fe200078e08ff */
[----:B------:R-:W-:Y:S01]  /*0cf0*/  IMAD.U32 R49, R50, 0x2, R21 ;  /* 0x0000000232317824 */ /* 0x000fe200078e0015 */
[----:B------:R-:W-:Y:S02]  /*0d00*/  LDSM.16.M88.4 R24, [R24] ;  /* 0x000000001818783b */ /* 0x000fe40000000200 */
[----:B------:R-:W-:Y:S02]  /*0d10*/  HMMA.16816.F32 R16, R28, R22, R16 ;  /* 0x000000161c10723c */ /* 0x000fe40000001810 */
[----:B------:R-:W-:Y:S04]  /*0d20*/  LDSM.16.M88.4 R20, [R20] ;  /* 0x000000001414783b */ /* 0x000fe80000000200 */
[----:B------:R-:W0:Y:S04]  /*0d30*/  LDSM.16.M88.4 R28, [R58] ;  /* 0x000000003a1c783b */ /* 0x000e280000000200 */
[----:B------:R-:W1:Y:S01]  /*0d40*/  LDSM.16.M88.4 R48, [R49] ;  /* 0x000000003130783b */ /* 0x000e620000000200 */
[----:B------:R-:W-:Y:S01]  /*0d50*/  ISETP.LE.AND P0, PT, R3, UR4, PT ;  /* 0x0000000403007c0c */ /* 0x000fe2000bf03270 */
[----:B------:R-:W-:Y:S01]  /*0d60*/  VIADD R52, R52, 0x40 ;  /* 0x0000004034347836 */ /* 0x000fe20000000000 */
[----:B------:R-:W-:Y:S01]  /*0d70*/  IADD3 R53, PT, PT, R53, 0x40, RZ ;  /* 0x0000004035357810 */ /* 0x000fe20007ffe0ff */
[C---:B0-----:R-:W-:Y:S08]  /*0d80*/  HMMA.16816.F32 R4, R28.reuse, R20, R4 ;  /* 0x000000141c04723c */ /* 0x041ff00000001804 */
[C---:B------:R-:W-:Y:S08]  /*0d90*/  HMMA.16816.F32 R8, R28.reuse, R22, R8 ;  /* 0x000000161c08723c */ /* 0x040ff00000001808 */
[----:B------:R-:W-:Y:S08]  /*0da0*/  HMMA.16816.F32 R12, R28, R24, R12 ;  /* 0x000000181c0c723c */ /* 0x000ff0000000180c */
[C---:B-1----:R-:W-:Y:S08]  /*0db0*/  HMMA.16816.F32 R32, R48.reuse, R20, R32 ;  /* 0x000000143020723c */ /* 0x042ff00000001820 */
[C---:B------:R-:W-:Y:S08]  /*0dc0*/  HMMA.16816.F32 R36, R48.reuse, R22, R36 ;  /* 0x000000163024723c */ /* 0x040ff00000001824 */
[C---:B------:R-:W-:Y:S08]  /*0dd0*/  HMMA.16816.F32 R40, R48.reuse, R24, R40 ;  /* 0x000000183028723c */ /* 0x040ff00000001828 */
[-C--:B------:R-:W-:Y:S08]  /*0de0*/  HMMA.16816.F32 R44, R48, R26.reuse, R44 ;  /* 0x0000001a302c723c */ /* 0x080ff0000000182c */
[----:B------:R-:W-:Y:S01]  /*0df0*/  HMMA.16816.F32 R28, R28, R26, R16 ;  /* 0x0000001a1c1c723c */ /* 0x000fe20000001810 */
[----:B------:R-:W-:Y:S06]  /*0e00*/  BAR.SYNC.DEFER_BLOCKING 0x0 ;  /* 0x0000000000007b1d */ /* 0x000fec0000010000 */
[----:B------:R-:W-:-:S13]  /*0e10*/  @!P0 BRA `(.L_x_1) ;  /* 0xfffffff400ac8947 */ /* 0x000fda000383ffff */
.L_x_0:
[----:B------:R-:W0:Y:S01]  /*0e20*/  S2R R22, SR_TID.X ;  /* 0x0000000000167919 */ /* 0x000e220000002100 */
[----:B------:R-:W1:Y:S01]  /*0e30*/  S2UR UR5, SR_CgaCtaId ;  /* 0x00000000000579c3 */ /* 0x000e620000008800 */
[----:B------:R-:W-:Y:S01]  /*0e40*/  UMOV UR4, 0x400 ;  /* 0x0000040000047882 */ /* 0x000fe20000000000 */
[----:B------:R-:W-:Y:S01]  /*0e50*/  IMAD R0, R61, 0x8, R0 ;  /* 0x000000083d007824 */ /* 0x000fe200078e0200 */
[----:B------:R-:W2:Y:S01]  /*0e60*/  S2R R16, SR_LANEID ;  /* 0x0000000000107919 */ /* 0x000ea20000000000 */
[----:B-1----:R-:W-:Y:S01]  /*0e70*/  ULEA UR4, UR5, UR4, 0x18 ;  /* 0x0000000405047291 */ /* 0x002fe2000f8ec0ff */
[----:B0-----:R-:W-:Y:S02]  /*0e80*/  SHF.R.U32.HI R3, RZ, 0x1, R22 ;  /* 0x00000001ff037819 */ /* 0x001fe40000011616 */
[----:B------:R-:W-:Y:S02]  /*0e90*/  LOP3.LUT R17, R22, 0x20, RZ, 0xc0, !PT ;  /* 0x0000002016117812 */ /* 0x000fe400078ec0ff */
[----:B------:R-:W-:-:S02]  /*0ea0*/  LOP3.LUT R18, R3, 0x1e0, RZ, 0xc0, !PT ;  /* 0x000001e003127812 */ /* 0x000fc400078ec0ff */
[----:B--2---:R-:W-:Y:S02]  /*0eb0*/  SHF.R.U32.HI R3, RZ, 0x2, R16 ;  /* 0x00000002ff037819 */ /* 0x004fe40000011610 */
[----:B------:R-:W-:Y:S01]  /*0ec0*/  LOP3.LUT R16, R16, 0x3, RZ, 0xc0, !PT ;  /* 0x0000000310107812 */ /* 0x000fe200078ec0ff */
[----:B------:R-:W-:Y:S01]  /*0ed0*/  IMAD R17, R18, 0x40, R17 ;  /* 0x0000004012117824 */ /* 0x000fe200078e0211 */
[----:B------:R-:W-:Y:S01]  /*0ee0*/  LOP3.LUT R25, R22, 0xf, RZ, 0xc0, !PT ;  /* 0x0000000f16197812 */ /* 0x000fe200078ec0ff */
[----:B------:R-:W0:Y:S01]  /*0ef0*/  LDC.64 R18, c[0x0][0x380] ;  /* 0x0000e000ff127b82 */ /* 0x000e220000000a00 */
[----:B------:R-:W-:Y:S02]  /*0f00*/  LEA R20, R3, R16, 0x5 ;  /* 0x0000001003147211 */ /* 0x000fe400078e28ff */
[----:B------:R-:W-:-:S04]  /*0f10*/  LEA R3, R17, UR4, 0x2 ;  /* 0x0000000411037c11 */ /* 0x000fc8000f8e10ff */
[C---:B------:R-:W-:Y:S01]  /*0f20*/  IADD3 R21, PT, PT, R3.reuse, 0x40, RZ ;  /* 0x0000004003157810 */ /* 0x040fe20007ffe0ff */
[C---:B------:R-:W-:Y:S01]  /*0f30*/  IMAD.U32 R24, R20.reuse, 0x8, R3 ;  /* 0x0000000814187824 */ /* 0x040fe200078e0003 */
[----:B------:R-:W1:Y:S01]  /*0f40*/  LDC.64 R16, c[0x0][0x3a0] ;  /* 0x0000e800ff107b82 */ /* 0x000e620000000a00 */
[C---:B------:R-:W-:Y:S01]  /*0f50*/  VIADD R23, R3.reuse, 0x1000 ;  /* 0x0000100003177836 */ /* 0x040fe20000000000 */
[----:B------:R-:W-:Y:S01]  /*0f60*/  IADD3 R3, PT, PT, R3, 0x1040, RZ ;  /* 0x0000104003037810 */ /* 0x000fe20007ffe0ff */
[C---:B------:R-:W-:Y:S01]  /*0f70*/  IMAD.U32 R21, R20.reuse, 0x8, R21 ;  /* 0x0000000814157824 */ /* 0x040fe200078e0015 */
[----:B------:R-:W-:Y:S02]  /*0f80*/  STS.64 [R24], R32 ;  /* 0x0000002018007388 */ /* 0x000fe40000000a00 */
[C---:B------:R-:W-:Y:S01]  /*0f90*/  LEA R23, R20.reuse, R23, 0x3 ;  /* 0x0000001714177211 */ /* 0x040fe200078e18ff */
[----:B------:R-:W-:Y:S01]  /*0fa0*/  IMAD.U32 R22, R20, 0x8, R3 ;  /* 0x0000000814167824 */ /* 0x000fe200078e0003 */
[----:B------:R-:W-:Y:S01]  /*0fb0*/  STS.64 [R24+0x800], R34 ;  /* 0x0008002218007388 */ /* 0x000fe20000000a00 */
[----:B------:R-:W-:-:S03]  /*0fc0*/  LEA R3, R25, R2, 0x2 ;  /* 0x0000000219037211 */ /* 0x000fc600078e10ff */
[----:B------:R-:W-:Y:S04]  /*0fd0*/  STS.64 [R24+0x20], R36 ;  /* 0x0000202418007388 */ /* 0x000fe80000000a00 */
[----:B------:R-:W-:Y:S04]  /*0fe0*/  STS.64 [R24+0x820], R38 ;  /* 0x0008202618007388 */ /* 0x000fe80000000a00 */
[----:B------:R-:W-:Y:S04]  /*0ff0*/  STS.64 [R21], R40 ;  /* 0x0000002815007388 */ /* 0x000fe80000000a00 */
[----:B------:R-:W-:Y:S01]  /*1000*/  STS.64 [R21+0x800], R42 ;  /* 0x0008002a15007388 */ /* 0x000fe20000000a00 */
[----:B-1----:R-:W-:-:S03]  /*1010*/  IMAD R3, R0, R16, R3 ;  /* 0x0000001000037224 */ /* 0x002fc600078e0203 */
[----:B------:R-:W-:Y:S01]  /*1020*/  STS.64 [R21+0x20], R44 ;  /* 0x0000202c15007388 */ /* 0x000fe20000000a00 */
[----:B0-----:R-:W-:-:S03]  /*1030*/  IMAD.WIDE R18, R3, 0x2, R18 ;  /* 0x0000000203127825 */ /* 0x001fc600078e0212 */
[----:B------:R0:W-:Y:S04]  /*1040*/  STS.64 [R21+0x820], R46 ;  /* 0x0008202e15007388 */ /* 0x0001e80000000a00 */
[----:B------:R-:W-:Y:S04]  /*1050*/  STS.64 [R23], R4 ;  /* 0x0000000417007388 */ /* 0x000fe80000000a00 */
[----:B------:R-:W-:Y:S04]  /*1060*/  STS.64 [R23+0x800], R6 ;  /* 0x0008000617007388 */ /* 0x000fe80000000a00 */
[----:B------:R1:W-:Y:S04]  /*1070*/  STS.64 [R23+0x20], R8 ;  /* 0x0000200817007388 */ /* 0x0003e80000000a00 */
[----:B------:R-:W-:Y:S04]  /*1080*/  STS.64 [R23+0x820], R10 ;  /* 0x0008200a17007388 */ /* 0x000fe80000000a00 */
[----:B------:R-:W-:Y:S04]  /*1090*/  STS.64 [R22], R12 ;  /* 0x0000000c16007388 */ /* 0x000fe80000000a00 */
[----:B------:R-:W-:Y:S04]  /*10a0*/  STS.64 [R22+0x800], R14 ;  /* 0x0008000e16007388 */ /* 0x000fe80000000a00 */
[----:B------:R-:W-:Y:S04]  /*10b0*/  STS.64 [R22+0x20], R28 ;  /* 0x0000201c16007388 */ /* 0x000fe80000000a00 */
[----:B------:R-:W-:Y:S01]  /*10c0*/  STS.64 [R22+0x820], R30 ;  /* 0x0008201e16007388 */ /* 0x000fe20000000a00 */
[----:B------:R-:W-:Y:S06]  /*10d0*/  BAR.SYNC.DEFER_BLOCKING 0x0 ;  /* 0x0000000000007b1d */ /* 0x000fec0000010000 */
[----:B------:R-:W2:Y:S04]  /*10e0*/  LDG.E.U16 R2, desc[UR6][R18.64] ;  /* 0x0000000612027981 */ /* 0x000ea8000c1e1500 */
[----:B------:R-:W3:Y:S04]  /*10f0*/  LDG.E.U16 R20, desc[UR6][R18.64+0x2] ;  /* 0x0000020612147981 */ /* 0x000ee8000c1e1500 */
[----:B0-----:R-:W4:Y:S04]  /*1100*/  LDG.E.U16 R21, desc[UR6][R18.64+0x4] ;  /* 0x0000040612157981 */ /* 0x001f28000c1e1500 */
[----:B-1----:R-:W5:Y:S01]  /*1110*/  LDG.E.U16 R8, desc[UR6][R18.64+0x6] ;  /* 0x0000060612087981 */ /* 0x002f62000c1e1500 */
[----:B------:R-:W-:-:S04]  /*1120*/  LEA R0, R61, R25, 0x7 ;  /* 0x000000193d007211 */ /* 0x000fc800078e38ff */
[----:B------:R-:W-:-:S05]  /*1130*/  LEA R0, R0, UR4, 0x4 ;  /* 0x0000000400007c11 */ /* 0x000fca000f8e20ff */
[----:B------:R-:W0:Y:S01]  /*1140*/  LDS.128 R4, [R0] ;  /* 0x0000000000047984 */ /* 0x000e220000000c00 */
[----:B--2---:R-:W-:Y:S02]  /*1150*/  HADD2.F32 R3, -RZ, R2.H0_H0 ;  /* 0x20000002ff037230 */ /* 0x004fe40000004100 */
[----:B---3--:R-:W-:-:S03]  /*1160*/  HADD2.F32 R20, -RZ, R20.H0_H0 ;  /* 0x20000014ff147230 */ /* 0x008fc60000004100 */
[-C--:B0-----:R-:W-:Y:S01]  /*1170*/  FFMA R3, R3, R17.reuse, R4 ;  /* 0x0000001103037223 */ /* 0x081fe20000000004 */
[----:B----4-:R-:W-:Y:S02]  /*1180*/  HADD2.F32 R21, -RZ, R21.H0_H0 ;  /* 0x20000015ff157230 */ /* 0x010fe40000004100 */
[----:B------:R-:W-:Y:S02]  /*1190*/  FFMA R5, R20, R17, R5 ;  /* 0x0000001114057223 */ /* 0x000fe40000000005 */
[----:B------:R-:W-:Y:S01]  /*11a0*/  F2FP.F16.F32.PACK_AB R3, RZ, R3 ;  /* 0x00000003ff03723e */ /* 0x000fe200000000ff */
[----:B-----5:R-:W-:Y:S02]  /*11b0*/  HADD2.F32 R8, -RZ, R8.H0_H0 ;  /* 0x20000008ff087230 */ /* 0x020fe40000004100 */
[----:B------:R-:W-:Y:S01]  /*11c0*/  FFMA R6, R21, R17, R6 ;  /* 0x0000001115067223 */ /* 0x000fe20000000006 */
[----:B------:R-:W-:Y:S02]  /*11d0*/  F2FP.F16.F32.PACK_AB R5, RZ, R5 ;  /* 0x00000005ff05723e */ /* 0x000fe400000000ff */
[----:B------:R-:W-:Y:S01]  /*11e0*/  PRMT R13, R3, 0x7610, R13 ;  /* 0x00007610030d7816 */ /* 0x000fe2000000000d */
[----:B------:R-:W-:Y:S01]  /*11f0*/  FFMA R7, R8, R17, R7 ;  /* 0x0000001108077223 */ /* 0x000fe20000000007 */
[----:B------:R-:W-:Y:S01]  /*1200*/  F2FP.F16.F32.PACK_AB R6, RZ, R6 ;  /* 0x00000006ff06723e */ /* 0x000fe200000000ff */
[----:B------:R-:W-:Y:S01]  /*1210*/  IMAD.WIDE R2, R16, 0x2, R18 ;  /* 0x0000000210027825 */ /* 0x000fe200078e0212 */
[----:B------:R-:W-:Y:S01]  /*1220*/  PRMT R14, R5, 0x7610, R14 ;  /* 0x00007610050e7816 */ /* 0x000fe2000000000e */
[----:B------:R-:W-:Y:S01]  /*1230*/  STG.E.U16 desc[UR6][R18.64], R13 ;  /* 0x0000000d12007986 */ /* 0x000fe2000c101506 */
[----:B------:R-:W-:-:S02]  /*1240*/  F2FP.F16.F32.PACK_AB R7, RZ, R7 ;  /* 0x00000007ff07723e */ /* 0x000fc400000000ff */
[----:B------:R-:W-:Y:S01]  /*1250*/  PRMT R15, R6, 0x7610, R15 ;  /* 0x00007610060f7816 */ /* 0x000fe2000000000f */
[----:B------:R-:W-:Y:S01]  /*1260*/  STG.E.U16 desc[UR6][R18.64+0x2], R14 ;  /* 0x0000020e12007986 */ /* 0x000fe2000c101506 */
[----:B------:R-:W-:-:S03]  /*1270*/  PRMT R20, R7, 0x7610, R20 ;  /* 0x0000761007147816 */ /* 0x000fc60000000014 */
[----:B------:R-:W-:Y:S04]  /*1280*/  STG.E.U16 desc[UR6][R18.64+0x4], R15 ;  /* 0x0000040f12007986 */ /* 0x000fe8000c101506 */
[----:B------:R-:W-:Y:S04]  /*1290*/  STG.E.U16 desc[UR6][R18.64+0x6], R20 ;  /* 0x0000061412007986 */ /* 0x000fe8000c101506 */
[----:B------:R-:W2:Y:S04]  /*12a0*/  LDG.E.U16 R8, desc[UR6][R2.64] ;  /* 0x0000000602087981 */ /* 0x000ea8000c1e1500 */
[----:B------:R-:W3:Y:S04]  /*12b0*/  LDG.E.U16 R10, desc[UR6][R2.64+0x2] ;  /* 0x00000206020a7981 */ /* 0x000ee8000c1e1500 */
[----:B------:R-:W4:Y:S04]  /*12c0*/  LDG.E.U16 R11, desc[UR6][R2.64+0x4] ;  /* 0x00000406020b7981 */ /* 0x000f28000c1e1500 */
[----:B------:R-:W5:Y:S04]  /*12d0*/  LDG.E.U16 R12, desc[UR6][R2.64+0x6] ;  /* 0x00000606020c7981 */ /* 0x000f68000c1e1500 */
[----:B------:R-:W0:Y:S01]  /*12e0*/  LDS.128 R4, [R0+0x100] ;  /* 0x0001000000047984 */ /* 0x000e220000000c00 */
[----:B--2---:R-:W-:-:S02]  /*12f0*/  HADD2.F32 R9, -RZ, R8.H0_H0 ;  /* 0x20000008ff097230 */ /* 0x004fc40000004100 */
[----:B---3--:R-:W-:-:S03]  /*1300*/  HADD2.F32 R10, -RZ, R10.H0_H0 ;  /* 0x2000000aff0a7230 */ /* 0x008fc60000004100 */
[----:B0-----:R-:W-:Y:S01]  /*1310*/  FFMA R4, R9, R17, R4 ;  /* 0x0000001109047223 */ /* 0x001fe20000000004 */
[----:B------:R-:W-:-:S04]  /*1320*/  IMAD.WIDE R8, R16, 0x2, R2 ;  /* 0x0000000210087825 */ /* 0x000fc800078e0202 */
[----:B------:R-:W-:Y:S01]  /*1330*/  FFMA R5, R10, R17, R5 ;  /* 0x000000110a057223 */ /* 0x000fe20000000005 */
[----:B----4-:R-:W-:Y:S01]  /*1340*/  HADD2.F32 R11, -RZ, R11.H0_H0 ;  /* 0x2000000bff0b7230 */ /* 0x010fe20000004100 */
[----:B------:R-:W-:Y:S01]  /*1350*/  F2FP.F16.F32.PACK_AB R4, RZ, R4 ;  /* 0x00000004ff04723e */ /* 0x000fe200000000ff */
[----:B-----5:R-:W-:Y:S02]  /*1360*/  HADD2.F32 R12, -RZ, R12.H0_H0 ;  /* 0x2000000cff0c7230 */ /* 0x020fe40000004100 */
[----:B------:R-:W-:Y:S01]  /*1370*/  F2FP.F16.F32.PACK_AB R5, RZ, R5 ;  /* 0x00000005ff05723e */ /* 0x000fe200000000ff */
[-C--:B------:R-:W-:Y:S01]  /*1380*/  FFMA R6, R11, R17.reuse, R6 ;  /* 0x000000110b067223 */ /* 0x080fe20000000006 */
[----:B------:R-:W-:Y:S01]  /*1390*/  PRMT R15, R4, 0x7610, R15 ;  /* 0x00007610040f7816 */ /* 0x000fe2000000000f */
[----:B------:R-:W-:Y:S01]  /*13a0*/  FFMA R7, R12, R17, R7 ;  /* 0x000000110c077223 */ /* 0x000fe20000000007 */
[----:B------:R-:W-:Y:S02]  /*13b0*/  PRMT R18, R5, 0x7610, R18 ;  /* 0x0000761005127816 */ /* 0x000fe40000000012 */
[----:B------:R-:W-:Y:S01]  /*13c0*/  F2FP.F16.F32.PACK_AB R6, RZ, R6 ;  /* 0x00000006ff06723e */ /* 0x000fe200000000ff */
[----:B------:R-:W-:Y:S01]  /*13d0*/  STG.E.U16 desc[UR6][R2.64], R15 ;  /* 0x0000000f02007986 */ /* 0x000fe2000c101506 */
[----:B------:R-:W-:-:S02]  /*13e0*/  F2FP.F16.F32.PACK_AB R7, RZ, R7 ;  /* 0x00000007ff07723e */ /* 0x000fc400000000ff */
[----:B------:R-:W-:Y:S01]  /*13f0*/  PRMT R19, R6, 0x7610, R19 ;  /* 0x0000761006137816 */ /* 0x000fe20000000013 */
[----:B------:R-:W-:Y:S01]  /*1400*/  STG.E.U16 desc[UR6][R2.64+0x2], R18 ;  /* 0x0000021202007986 */ /* 0x000fe2000c101506 */
[----:B------:R-:W-:-:S03]  /*1410*/  PRMT R20, R7, 0x7610, R20 ;  /* 0x0000761007147816 */ /* 0x000fc60000000014 */
[----:B------:R-:W-:Y:S04]  /*1420*/  STG.E.U16 desc[UR6][R2.64+0x4], R19 ;  /* 0x0000041302007986 */ /* 0x000fe8000c101506 */
[----:B------:R0:W-:Y:S04]  /*1430*/  STG.E.U16 desc[UR6][R2.64+0x6], R20 ;  /* 0x0000061402007986 */ /* 0x0001e8000c101506 */
[----:B------:R-:W2:Y:S04]  /*1440*/  LDG.E.U16 R12, desc[UR6][R8.64+0x2] ;  /* 0x00000206080c7981 */ /* 0x000ea8000c1e1500 */
[----:B------:R-:W3:Y:S04]  /*1450*/  LDG.E.U16 R13, desc[UR6][R8.64+0x4] ;  /* 0x00000406080d7981 */ /* 0x000ee8000c1e1500 */
[----:B------:R-:W4:Y:S04]  /*1460*/  LDG.E.U16 R14, desc[UR6][R8.64+0x6] ;  /* 0x00000606080e7981 */ /* 0x000f28000c1e1500 */
[----:B------:R-:W5:Y:S04]  /*1470*/  LDG.E.U16 R10, desc[UR6][R8.64] ;  /* 0x00000006080a7981 */ /* 0x000f68000c1e1500 */
[----:B------:R-:W1:Y:S01]  /*1480*/  LDS.128 R4, [R0+0x200] ;  /* 0x0002000000047984 */ /* 0x000e620000000c00 */
[----:B0-----:R-:W-:-:S04]  /*1490*/  IMAD.WIDE R2, R16, 0x2, R8 ;  /* 0x0000000210027825 */ /* 0x001fc800078e0208 */
[----:B--2---:R-:W-:Y:S02]  /*14a0*/  HADD2.F32 R12, -RZ, R12.H0_H0 ;  /* 0x2000000cff0c7230 */ /* 0x004fe40000004100 */
[----:B---3--:R-:W-:Y:S02]  /*14b0*/  HADD2.F32 R13, -RZ, R13.H0_H0 ;  /* 0x2000000dff0d7230 */ /* 0x008fe40000004100 */
[----:B----4-:R-:W-:Y:S02]  /*14c0*/  HADD2.F32 R14, -RZ, R14.H0_H0 ;  /* 0x2000000eff0e7230 */ /* 0x010fe40000004100 */
[-C--:B-1----:R-:W-:Y:S01]  /*14d0*/  FFMA R5, R12, R17.reuse, R5 ;  /* 0x000000110c057223 */ /* 0x082fe20000000005 */
[-C--:B------:R-:W-:Y:S01]  /*14e0*/  FFMA R6, R13, R17.reuse, R6 ;  /* 0x000000110d067223 */ /* 0x080fe20000000006 */
[----:B-----5:R-:W-:Y:S02]  /*14f0*/  HADD2.F32 R11, -RZ, R10.H0_H0 ;  /* 0x2000000aff0b7230 */ /* 0x020fe40000004100 */
[----:B------:R-:W-:Y:S01]  /*1500*/  FFMA R7, R14, R17, R7 ;  /* 0x000000110e077223 */ /* 0x000fe20000000007 */
[----:B------:R-:W-:-:S02]  /*1510*/  F2FP.F16.F32.PACK_AB R5, RZ, R5 ;  /* 0x00000005ff05723e */ /* 0x000fc400000000ff */
[----:B------:R-:W-:Y:S01]  /*1520*/  F2FP.F16.F32.PACK_AB R6, RZ, R6 ;  /* 0x00000006ff06723e */ /* 0x000fe200000000ff */
[----:B------:R-:W-:Y:S01]  /*1530*/  FFMA R4, R11, R17, R4 ;  /* 0x000000110b047223 */ /* 0x000fe20000000004 */
[----:B------:R-:W-:Y:S02]  /*1540*/  F2FP.F16.F32.PACK_AB R7, RZ, R7 ;  /* 0x00000007ff07723e */ /* 0x000fe400000000ff */
[----:B------:R-:W-:Y:S02]  /*1550*/  PRMT R15, R5, 0x7610, R15 ;  /* 0x00007610050f7816 */ /* 0x000fe4000000000f */
[----:B------:R-:W-:Y:S02]  /*1560*/  F2FP.F16.F32.PACK_AB R4, RZ, R4 ;  /* 0x00000004ff04723e */ /* 0x000fe400000000ff */
[----:B------:R-:W-:Y:S02]  /*1570*/  PRMT R18, R6, 0x7610, R18 ;  /* 0x0000761006127816 */ /* 0x000fe40000000012 */
[----:B------:R-:W-:Y:S01]  /*1580*/  PRMT R19, R7, 0x7610, R19 ;  /* 0x0000761007137816 */ /* 0x000fe20000000013 */
[----:B------:R-:W-:Y:S04]  /*1590*/  STG.E.U16 desc[UR6][R8.64], R4 ;  /* 0x0000000408007986 */ /* 0x000fe8000c101506 */
[----:B------:R-:W-:Y:S04]  /*15a0*/  STG.E.U16 desc[UR6][R8.64+0x2], R15 ;  /* 0x0000020f08007986 */ /* 0x000fe8000c101506 */
        /* <DEDUP_REMOVED lines=11> */
[----:B-----5:R-:W-:Y:S02]  /*1660*/  HADD2.F32 R14, -RZ, R14.H0_H0 ;  /* 0x2000000eff0e7230 */ /* 0x020fe40000004100 */
[-C--:B-1----:R-:W-:Y:S01]  /*1670*/  FFMA R4, R11, R17.reuse, R4 ;  /* 0x000000110b047223 */ /* 0x082fe20000000004 */
[-C--:B------:R-:W-:Y:S01]  /*1680*/  FFMA R5, R12, R17.reuse, R5 ;  /* 0x000000110c057223 */ /* 0x080fe20000000005 */
[-C--:B------:R-:W-:Y:S01]  /*1690*/  FFMA R6, R13, R17.reuse, R6 ;  /* 0x000000110d067223 */ /* 0x080fe20000000006 */
[----:B------:R-:W-:-:S02]  /*16a0*/  FFMA R7, R14, R17, R7 ;  /* 0x000000110e077223 */ /* 0x000fc40000000007 */
[----:B------:R-:W-:Y:S02]  /*16b0*/  F2FP.F16.F32.PACK_AB R4, RZ, R4 ;  /* 0x00000004ff04723e */ /* 0x000fe400000000ff */
[----:B------:R-:W-:Y:S02]  /*16c0*/  F2FP.F16.F32.PACK_AB R5, RZ, R5 ;  /* 0x00000005ff05723e */ /* 0x000fe400000000ff */
[----:B------:R-:W-:Y:S02]  /*16d0*/  F2FP.F16.F32.PACK_AB R6, RZ, R6 ;  /* 0x00000006ff06723e */ /* 0x000fe400000000ff */
[----:B------:R-:W-:Y:S02]  /*16e0*/  F2FP.F16.F32.PACK_AB R7, RZ, R7 ;  /* 0x00000007ff07723e */ /* 0x000fe400000000ff */
[----:B------:R-:W-:Y:S02]  /*16f0*/  PRMT R15, R4, 0x7610, R15 ;  /* 0x00007610040f7816 */ /* 0x000fe4000000000f */
[----:B------:R-:W-:-:S02]  /*1700*/  PRMT R18, R5, 0x7610, R18 ;  /* 0x0000761005127816 */ /* 0x000fc40000000012 */
        /* <DEDUP_REMOVED lines=88> */
[----:B---3--:R-:W-:Y:S02]  /*1c90*/  HADD2.F32 R12, -RZ, R12.H0_H0 ;  /* 0x2000000cff0c7230 */ /* 0x008fe40000004100 */
[----:B----4-:R-:W-:Y:S02]  /*1ca0*/  HADD2.F32 R13, -RZ, R13.H0_H0 ;  /* 0x2000000dff0d7230 */ /* 0x010fe40000004100 */
[----:B-----5:R-:W-:Y:S02]  /*1cb0*/  HADD2.F32 R14, -RZ, R14.H0_H0 ;  /* 0x2000000eff0e7230 */ /* 0x020fe40000004100 */
[-C--:B0-----:R-:W-:Y:S01]  /*1cc0*/  FFMA R4, R11, R17.reuse, R4 ;  /* 0x000000110b047223 */ /* 0x081fe20000000004 */
[-C--:B------:R-:W-:Y:S01]  /*1cd0*/  FFMA R5, R12, R17.reuse, R5 ;  /* 0x000000110c057223 */ /* 0x080fe20000000005 */
[-C--:B------:R-:W-:Y:S01]  /*1ce0*/  FFMA R6, R13, R17.reuse, R6 ;  /* 0x000000110d067223 */ /* 0x080fe20000000006 */
[----:B------:R-:W-:Y:S02]  /*1cf0*/  FFMA R7, R14, R17, R7 ;  /* 0x000000110e077223 */ /* 0x000fe40000000007 */
[----:B------:R-:W-:-:S02]  /*1d00*/  F2FP.F16.F32.PACK_AB R4, RZ, R4 ;  /* 0x00000004ff04723e */ /* 0x000fc400000000ff */
[----:B------:R-:W-:Y:S02]  /*1d10*/  F2FP.F16.F32.PACK_AB R5, RZ, R5 ;  /* 0x00000005ff05723e */ /* 0x000fe400000000ff */
[----:B------:R-:W-:Y:S02]  /*1d20*/  F2FP.F16.F32.PACK_AB R6, RZ, R6 ;  /* 0x00000006ff06723e */ /* 0x000fe400000000ff */
[----:B------:R-:W-:Y:S01]  /*1d30*/  F2FP.F16.F32.PACK_AB R7, RZ, R7 ;  /* 0x00000007ff07723e */ /* 0x000fe200000000ff */
[----:B------:R-:W-:Y:S04]  /*1d40*/  STG.E.U16 desc[UR6][R2.64], R4 ;  /* 0x0000000402007986 */ /* 0x000fe8000c101506 */
[----:B------:R-:W-:Y:S04]  /*1d50*/  STG.E.U16 desc[UR6][R2.64+0x2], R5 ;  /* 0x0000020502007986 */ /* 0x000fe8000c101506 */
[----:B------:R-:W-:Y:S04]  /*1d60*/  STG.E.U16 desc[UR6][R2.64+0x4], R6 ;  /* 0x0000040602007986 */ /* 0x000fe8000c101506 */
[----:B------:R-:W-:Y:S01]  /*1d70*/  STG.E.U16 desc[UR6][R2.64+0x6], R7 ;  /* 0x0000060702007986 */ /* 0x000fe2000c101506 */
[----:B------:R-:W-:Y:S05]  /*1d80*/  EXIT ;  /* 0x000000000000794d */ /* 0x000fea0003800000 */
.L_x_2:
[----:B------:R-:W-:-:S00]  /*1d90*/  BRA `(.L_x_2) ;  /* 0xfffffffc00fc7947 */ /* 0x000fc0000383ffff */
[----:B------:R-:W-:-:S00]  /*1da0*/  NOP ;  /* 0x0000000000007918 */ /* 0x000fc00000000000 */
        /* <DEDUP_REMOVED lines=13> */
.L_x_3:


//--------------------- .nv.shared.matmul_nt_wmma_128x64x64 --------------------------
	.section	.nv.shared.matmul_nt_wmma_128x64x64,"aw",@nobits
	.sectionflags	@""
	.align	16
	.zero		1024


//--------------------- .nv.shared.reserved.0     --------------------------
	.section	.nv.shared.reserved.0,"aw",@nobits
	.weak		__nv_reservedSMEM_offset_0_alias
	.size		__nv_reservedSMEM_offset_0_alias, 0, 64
	.other		__nv_reservedSMEM_offset_0_alias,@"STO_CUDA_RESERVED_SHARED STV_DEFAULT"
__nv_reservedSMEM_offset_0_alias:
	.zero		0
	.zero		64


//--------------------- .nv.constant0.matmul_nt_wmma_128x64x64 --------------------------
	.section	.nv.constant0.matmul_nt_wmma_128x64x64,"a",@progbits
	.sectionflags	@""
	.align	4
.nv.constant0.matmul_nt_wmma_128x64x64:
	.zero		936


//--------------------- SYMBOLS --------------------------

	.type		.nv.reservedSmem.offset0,@object
	.size		.nv.reservedSmem.offset0,0x4
	.type		.nv.reservedSmem.cap,@object
	.size		.nv.reservedSmem.cap,0x4
